//
// Generated by NVIDIA NVVM Compiler
//
// Compiler Build ID: CL-36424714
// Cuda compilation tools, release 13.0, V13.0.88
// Based on NVVM 20.0.0
//

.version 9.0
.target sm_100
.address_size 64

	// .globl	highpass_batch_f32

.visible .entry highpass_batch_f32(
	.param .u64 .ptr .align 1 highpass_batch_f32_param_0,
	.param .u64 .ptr .align 1 highpass_batch_f32_param_1,
	.param .u32 highpass_batch_f32_param_2,
	.param .u32 highpass_batch_f32_param_3,
	.param .u64 .ptr .align 1 highpass_batch_f32_param_4
)
{
	.reg .pred 	%p<39>;
	.reg .b32 	%r<93>;
	.reg .b32 	%f<16>;
	.reg .b64 	%rd<28>;
	.reg .b64 	%fd<94>;

	ld.param.u64 	%rd13, [highpass_batch_f32_param_0];
	ld.param.u32 	%r37, [highpass_batch_f32_param_2];
	ld.param.u32 	%r38, [highpass_batch_f32_param_3];
	ld.param.u64 	%rd14, [highpass_batch_f32_param_4];
	cvta.to.global.u64 	%rd1, %rd14;
	cvta.to.global.u64 	%rd2, %rd13;
	min.s32 	%r39, %r37, %r38;
	setp.lt.s32 	%p2, %r39, 1;
	@%p2 bra 	$L__BB0_35;
	mov.u32 	%r40, %ctaid.x;
	mov.u32 	%r1, %ntid.x;
	mov.u32 	%r2, %tid.x;
	mad.lo.s32 	%r81, %r40, %r1, %r2;
	setp.ge.s32 	%p3, %r81, %r38;
	@%p3 bra 	$L__BB0_35;
	and.b32  	%r4, %r2, 31;
	mov.u32 	%r41, %nctaid.x;
	mul.lo.s32 	%r5, %r1, %r41;
	add.s32 	%r42, %r37, -1;
	and.b32  	%r6, %r42, 3;
	add.s64 	%rd4, %rd2, 16;
$L__BB0_3:
	ld.param.u64 	%rd25, [highpass_batch_f32_param_1];
	cvta.to.global.u64 	%rd15, %rd25;
	mul.wide.s32 	%rd16, %r81, 4;
	add.s64 	%rd17, %rd15, %rd16;
	ld.global.nc.u32 	%r8, [%rd17];
	setp.lt.s32 	%p5, %r8, 1;
	mov.pred 	%p38, -1;
	@%p5 bra 	$L__BB0_8;
	cvt.rn.f64.u32 	%fd34, %r8;
	mov.f64 	%fd35, 0d4000000000000000;
	div.rn.f64 	%fd36, %fd35, %fd34;
	{
	.reg .b32 %temp; 
	mov.b64 	{%temp, %r43}, %fd36;
	}
	shl.b32 	%r44, %r43, 1;
	setp.gt.u32 	%p6, %r44, -2038431744;
	mov.f64 	%fd37, 0d0000000000000000;
	mul.rn.f64 	%fd38, %fd36, %fd37;
	selp.f64 	%fd3, %fd38, %fd36, %p6;
	{
	.reg .b32 %temp; 
	mov.b64 	{%r45, %temp}, %fd3;
	}
	{
	.reg .b32 %temp; 
	mov.b64 	{%temp, %r46}, %fd3;
	}
	add.s32 	%r47, %r46, 1048576;
	mov.b64 	%fd39, {%r45, %r47};
	cvt.rni.f64.f64 	%fd40, %fd39;
	cvt.rzi.s64.f64 	%rd18, %fd40;
	cvt.u32.u64 	%r48, %rd18;
	fma.rn.f64 	%fd41, %fd40, 0dBFE0000000000000, %fd3;
	mul.f64 	%fd42, %fd41, 0d3CA1A62633145C07;
	fma.rn.f64 	%fd43, %fd41, 0d400921FB54442D18, %fd42;
	mul.rn.f64 	%fd44, %fd43, %fd43;
	fma.rn.f64 	%fd45, %fd44, 0dBDA8FF8320FD8164, 0d3E21EEA7C1EF8528;
	fma.rn.f64 	%fd46, %fd45, %fd44, 0dBE927E4F8E06E6D9;
	fma.rn.f64 	%fd47, %fd46, %fd44, 0d3EFA01A019DDBCE9;
	fma.rn.f64 	%fd48, %fd47, %fd44, 0dBF56C16C16C15D47;
	fma.rn.f64 	%fd49, %fd48, %fd44, 0d3FA5555555555551;
	fma.rn.f64 	%fd50, %fd49, %fd44, 0dBFE0000000000000;
	fma.rn.f64 	%fd51, %fd50, %fd44, 0d3FF0000000000000;
	fma.rn.f64 	%fd52, %fd44, 0d3DE5DB65F9785EBA, 0dBE5AE5F12CB0D246;
	fma.rn.f64 	%fd53, %fd52, %fd44, 0d3EC71DE369ACE392;
	fma.rn.f64 	%fd54, %fd53, %fd44, 0dBF2A01A019DB62A1;
	fma.rn.f64 	%fd55, %fd54, %fd44, 0d3F81111111110818;
	fma.rn.f64 	%fd56, %fd55, %fd44, 0dBFC5555555555554;
	fma.rn.f64 	%fd57, %fd56, %fd44, 0d0000000000000000;
	fma.rn.f64 	%fd58, %fd57, %fd43, %fd43;
	and.b64  	%rd19, %rd18, 1;
	setp.eq.b64 	%p7, %rd19, 1;
	{
	.reg .b32 %temp; 
	mov.b64 	{%temp, %r49}, %fd58;
	}
	{
	.reg .b32 %temp; 
	mov.b64 	{%r50, %temp}, %fd58;
	}
	xor.b32  	%r51, %r49, -2147483648;
	mov.b64 	%fd59, {%r50, %r51};
	selp.f64 	%fd86, %fd51, %fd58, %p7;
	selp.f64 	%fd87, %fd59, %fd51, %p7;
	and.b32  	%r52, %r48, 2;
	setp.eq.s32 	%p8, %r52, 0;
	@%p8 bra 	$L__BB0_6;
	{
	.reg .b32 %temp; 
	mov.b64 	{%temp, %r53}, %fd86;
	}
	{
	.reg .b32 %temp; 
	mov.b64 	{%r54, %temp}, %fd86;
	}
	xor.b32  	%r55, %r53, -2147483648;
	mov.b64 	%fd86, {%r54, %r55};
	{
	.reg .b32 %temp; 
	mov.b64 	{%temp, %r56}, %fd87;
	}
	{
	.reg .b32 %temp; 
	mov.b64 	{%r57, %temp}, %fd87;
	}
	xor.b32  	%r58, %r56, -2147483648;
	mov.b64 	%fd87, {%r57, %r58};
$L__BB0_6:
	mov.f64 	%fd60, 0d0000000000000000;
	add.rn.f64 	%fd10, %fd87, %fd60;
	cvt.rzi.f64.f64 	%fd61, %fd3;
	setp.eq.f64 	%p10, %fd3, %fd61;
	mul.rn.f64 	%fd62, %fd3, %fd60;
	selp.f64 	%fd11, %fd62, %fd86, %p10;
	abs.f64 	%fd63, %fd10;
	setp.lt.f64 	%p11, %fd63, 0d3D719799812DEA11;
	@%p11 bra 	$L__BB0_8;
	add.f64 	%fd64, %fd11, 0dBFF0000000000000;
	div.rn.f64 	%fd65, %fd64, %fd10;
	add.f64 	%fd66, %fd65, 0d3FF0000000000000;
	fma.rn.f64 	%fd88, %fd66, 0dBFE0000000000000, 0d3FF0000000000000;
	mov.f64 	%fd67, 0d3FF0000000000000;
	sub.f64 	%fd89, %fd67, %fd66;
	mov.pred 	%p38, 0;
$L__BB0_8:
	setp.gt.s32 	%p13, %r8, %r37;
	or.pred  	%p14, %p13, %p38;
	@%p14 bra 	$L__BB0_34;
	mul.lo.s32 	%r9, %r81, %r37;
	// begin inline asm
	activemask.b32 %r59;
	// end inline asm
	brev.b32 	%r61, %r59;
	bfind.shiftamt.u32 	%r11, %r61;
	setp.ne.s32 	%p15, %r4, %r11;
	mov.b32 	%r82, 0;
	@%p15 bra 	$L__BB0_11;
	ld.global.nc.u32 	%r82, [%rd2];
$L__BB0_11:
	setp.lt.u32 	%p16, %r37, 2;
	shfl.sync.idx.b32	%r14|%p17, %r82, %r11, 31, %r59;
	mul.wide.s32 	%rd20, %r9, 4;
	add.s64 	%rd3, %rd1, %rd20;
	st.global.u32 	[%rd3], %r14;
	@%p16 bra 	$L__BB0_34;
	add.s32 	%r63, %r37, -2;
	setp.lt.u32 	%p18, %r63, 3;
	mov.b32 	%f1, %r14;
	cvt.f64.f32 	%fd90, %f1;
	mov.b32 	%r89, 1;
	mov.f64 	%fd93, %fd90;
	@%p18 bra 	$L__BB0_24;
	add.s32 	%r65, %r37, -1;
	and.b32  	%r66, %r65, -4;
	neg.s32 	%r84, %r66;
	add.s64 	%rd26, %rd3, 8;
	mov.b32 	%r83, 0;
	mov.u64 	%rd27, %rd4;
	mov.f64 	%fd93, %fd90;
$L__BB0_14:
	setp.ne.s32 	%p19, %r4, %r11;
	mov.b32 	%r85, 0;
	@%p19 bra 	$L__BB0_16;
	ld.global.nc.u32 	%r85, [%rd27+-12];
$L__BB0_16:
	shfl.sync.idx.b32	%r69|%p21, %r85, %r11, 31, %r59;
	mov.b32 	%f2, %r69;
	cvt.f64.f32 	%fd19, %f2;
	sub.f64 	%fd68, %fd19, %fd93;
	mul.f64 	%fd69, %fd88, %fd68;
	fma.rn.f64 	%fd20, %fd89, %fd90, %fd69;
	cvt.rn.f32.f64 	%f3, %fd20;
	st.global.f32 	[%rd26+-4], %f3;
	mov.b32 	%r86, 0;
	@%p19 bra 	$L__BB0_18;
	ld.global.nc.u32 	%r86, [%rd27+-8];
$L__BB0_18:
	shfl.sync.idx.b32	%r71|%p23, %r86, %r11, 31, %r59;
	mov.b32 	%f4, %r71;
	cvt.f64.f32 	%fd21, %f4;
	sub.f64 	%fd70, %fd21, %fd19;
	mul.f64 	%fd71, %fd88, %fd70;
	fma.rn.f64 	%fd22, %fd89, %fd20, %fd71;
	cvt.rn.f32.f64 	%f5, %fd22;
	st.global.f32 	[%rd26], %f5;
	mov.b32 	%r87, 0;
	@%p19 bra 	$L__BB0_20;
	ld.global.nc.u32 	%r87, [%rd27+-4];
$L__BB0_20:
	shfl.sync.idx.b32	%r73|%p25, %r87, %r11, 31, %r59;
	mov.b32 	%f6, %r73;
	cvt.f64.f32 	%fd23, %f6;
	sub.f64 	%fd72, %fd23, %fd21;
	mul.f64 	%fd73, %fd88, %fd72;
	fma.rn.f64 	%fd24, %fd89, %fd22, %fd73;
	cvt.rn.f32.f64 	%f7, %fd24;
	st.global.f32 	[%rd26+4], %f7;
	mov.b32 	%r88, 0;
	@%p19 bra 	$L__BB0_22;
	ld.global.nc.u32 	%r88, [%rd27];
$L__BB0_22:
	shfl.sync.idx.b32	%r74|%p26, %r88, %r11, 31, %r59;
	mov.b32 	%f8, %r74;
	cvt.f64.f32 	%fd93, %f8;
	sub.f64 	%fd74, %fd93, %fd23;
	mul.f64 	%fd75, %fd88, %fd74;
	fma.rn.f64 	%fd90, %fd89, %fd24, %fd75;
	cvt.rn.f32.f64 	%f9, %fd90;
	st.global.f32 	[%rd26+8], %f9;
	add.s32 	%r84, %r84, 4;
	add.s32 	%r83, %r83, 4;
	add.s64 	%rd27, %rd27, 16;
	add.s64 	%rd26, %rd26, 16;
	setp.ne.s32 	%p27, %r84, 0;
	@%p27 bra 	$L__BB0_14;
	add.s32 	%r89, %r83, 1;
$L__BB0_24:
	setp.eq.s32 	%p28, %r6, 0;
	@%p28 bra 	$L__BB0_34;
	setp.ne.s32 	%p29, %r4, %r11;
	mul.wide.u32 	%rd23, %r89, 4;
	add.s64 	%rd10, %rd2, %rd23;
	mov.b32 	%r90, 0;
	@%p29 bra 	$L__BB0_27;
	ld.global.nc.u32 	%r90, [%rd10];
$L__BB0_27:
	setp.eq.s32 	%p30, %r6, 1;
	shfl.sync.idx.b32	%r76|%p31, %r90, %r11, 31, %r59;
	mov.b32 	%f10, %r76;
	cvt.f64.f32 	%fd29, %f10;
	sub.f64 	%fd76, %fd29, %fd93;
	mul.f64 	%fd77, %fd88, %fd76;
	fma.rn.f64 	%fd30, %fd89, %fd90, %fd77;
	cvt.rn.f32.f64 	%f11, %fd30;
	mul.wide.s32 	%rd24, %r89, 4;
	add.s64 	%rd11, %rd3, %rd24;
	st.global.f32 	[%rd11], %f11;
	@%p30 bra 	$L__BB0_34;
	mov.b32 	%r91, 0;
	@%p29 bra 	$L__BB0_30;
	ld.global.nc.u32 	%r91, [%rd10+4];
$L__BB0_30:
	setp.eq.s32 	%p33, %r6, 2;
	shfl.sync.idx.b32	%r78|%p34, %r91, %r11, 31, %r59;
	mov.b32 	%f12, %r78;
	cvt.f64.f32 	%fd31, %f12;
	sub.f64 	%fd78, %fd31, %fd29;
	mul.f64 	%fd79, %fd88, %fd78;
	fma.rn.f64 	%fd32, %fd89, %fd30, %fd79;
	cvt.rn.f32.f64 	%f13, %fd32;
	st.global.f32 	[%rd11+4], %f13;
	@%p33 bra 	$L__BB0_34;
	mov.b32 	%r92, 0;
	@%p29 bra 	$L__BB0_33;
	ld.global.nc.u32 	%r92, [%rd10+8];
$L__BB0_33:
	shfl.sync.idx.b32	%r80|%p36, %r92, %r11, 31, %r59;
	mov.b32 	%f14, %r80;
	cvt.f64.f32 	%fd80, %f14;
	sub.f64 	%fd81, %fd80, %fd31;
	mul.f64 	%fd82, %fd88, %fd81;
	fma.rn.f64 	%fd83, %fd89, %fd32, %fd82;
	cvt.rn.f32.f64 	%f15, %fd83;
	st.global.f32 	[%rd11+8], %f15;
$L__BB0_34:
	add.s32 	%r81, %r81, %r5;
	setp.lt.s32 	%p37, %r81, %r38;
	@%p37 bra 	$L__BB0_3;
$L__BB0_35:
	ret;

}
	// .globl	highpass_many_series_one_param_time_major_f32
.visible .entry highpass_many_series_one_param_time_major_f32(
	.param .u64 .ptr .align 1 highpass_many_series_one_param_time_major_f32_param_0,
	.param .u32 highpass_many_series_one_param_time_major_f32_param_1,
	.param .u32 highpass_many_series_one_param_time_major_f32_param_2,
	.param .u32 highpass_many_series_one_param_time_major_f32_param_3,
	.param .u64 .ptr .align 1 highpass_many_series_one_param_time_major_f32_param_4
)
{
	.reg .pred 	%p<18>;
	.reg .b32 	%r<75>;
	.reg .b32 	%f<33>;
	.reg .b64 	%rd<50>;
	.reg .b64 	%fd<125>;

	ld.param.u64 	%rd3, [highpass_many_series_one_param_time_major_f32_param_0];
	ld.param.u32 	%r24, [highpass_many_series_one_param_time_major_f32_param_1];
	ld.param.u32 	%r25, [highpass_many_series_one_param_time_major_f32_param_2];
	ld.param.u32 	%r26, [highpass_many_series_one_param_time_major_f32_param_3];
	ld.param.u64 	%rd4, [highpass_many_series_one_param_time_major_f32_param_4];
	cvta.to.global.u64 	%rd1, %rd4;
	cvta.to.global.u64 	%rd2, %rd3;
	min.s32 	%r27, %r24, %r25;
	min.s32 	%r28, %r27, %r26;
	setp.lt.s32 	%p1, %r28, 1;
	@%p1 bra 	$L__BB1_20;
	cvt.rn.f64.u32 	%fd27, %r24;
	mov.f64 	%fd28, 0d4000000000000000;
	div.rn.f64 	%fd29, %fd28, %fd27;
	{
	.reg .b32 %temp; 
	mov.b64 	{%temp, %r29}, %fd29;
	}
	shl.b32 	%r30, %r29, 1;
	setp.gt.u32 	%p2, %r30, -2038431744;
	mov.f64 	%fd30, 0d0000000000000000;
	mul.rn.f64 	%fd31, %fd29, %fd30;
	selp.f64 	%fd1, %fd31, %fd29, %p2;
	{
	.reg .b32 %temp; 
	mov.b64 	{%r31, %temp}, %fd1;
	}
	{
	.reg .b32 %temp; 
	mov.b64 	{%temp, %r32}, %fd1;
	}
	add.s32 	%r33, %r32, 1048576;
	mov.b64 	%fd32, {%r31, %r33};
	cvt.rni.f64.f64 	%fd33, %fd32;
	cvt.rzi.s64.f64 	%rd5, %fd33;
	cvt.u32.u64 	%r34, %rd5;
	fma.rn.f64 	%fd34, %fd33, 0dBFE0000000000000, %fd1;
	mul.f64 	%fd35, %fd34, 0d3CA1A62633145C07;
	fma.rn.f64 	%fd36, %fd34, 0d400921FB54442D18, %fd35;
	mul.rn.f64 	%fd37, %fd36, %fd36;
	fma.rn.f64 	%fd38, %fd37, 0dBDA8FF8320FD8164, 0d3E21EEA7C1EF8528;
	fma.rn.f64 	%fd39, %fd38, %fd37, 0dBE927E4F8E06E6D9;
	fma.rn.f64 	%fd40, %fd39, %fd37, 0d3EFA01A019DDBCE9;
	fma.rn.f64 	%fd41, %fd40, %fd37, 0dBF56C16C16C15D47;
	fma.rn.f64 	%fd42, %fd41, %fd37, 0d3FA5555555555551;
	fma.rn.f64 	%fd43, %fd42, %fd37, 0dBFE0000000000000;
	fma.rn.f64 	%fd44, %fd43, %fd37, 0d3FF0000000000000;
	fma.rn.f64 	%fd45, %fd37, 0d3DE5DB65F9785EBA, 0dBE5AE5F12CB0D246;
	fma.rn.f64 	%fd46, %fd45, %fd37, 0d3EC71DE369ACE392;
	fma.rn.f64 	%fd47, %fd46, %fd37, 0dBF2A01A019DB62A1;
	fma.rn.f64 	%fd48, %fd47, %fd37, 0d3F81111111110818;
	fma.rn.f64 	%fd49, %fd48, %fd37, 0dBFC5555555555554;
	fma.rn.f64 	%fd50, %fd49, %fd37, 0d0000000000000000;
	fma.rn.f64 	%fd51, %fd50, %fd36, %fd36;
	and.b64  	%rd6, %rd5, 1;
	setp.eq.b64 	%p3, %rd6, 1;
	{
	.reg .b32 %temp; 
	mov.b64 	{%temp, %r35}, %fd51;
	}
	{
	.reg .b32 %temp; 
	mov.b64 	{%r36, %temp}, %fd51;
	}
	xor.b32  	%r37, %r35, -2147483648;
	mov.b64 	%fd52, {%r36, %r37};
	selp.f64 	%fd115, %fd44, %fd51, %p3;
	selp.f64 	%fd116, %fd52, %fd44, %p3;
	and.b32  	%r38, %r34, 2;
	setp.eq.s32 	%p4, %r38, 0;
	@%p4 bra 	$L__BB1_3;
	{
	.reg .b32 %temp; 
	mov.b64 	{%temp, %r39}, %fd115;
	}
	{
	.reg .b32 %temp; 
	mov.b64 	{%r40, %temp}, %fd115;
	}
	xor.b32  	%r41, %r39, -2147483648;
	mov.b64 	%fd115, {%r40, %r41};
	{
	.reg .b32 %temp; 
	mov.b64 	{%temp, %r42}, %fd116;
	}
	{
	.reg .b32 %temp; 
	mov.b64 	{%r43, %temp}, %fd116;
	}
	xor.b32  	%r44, %r42, -2147483648;
	mov.b64 	%fd116, {%r43, %r44};
$L__BB1_3:
	mov.f64 	%fd53, 0d0000000000000000;
	add.rn.f64 	%fd8, %fd116, %fd53;
	cvt.rzi.f64.f64 	%fd54, %fd1;
	setp.eq.f64 	%p5, %fd1, %fd54;
	mul.rn.f64 	%fd55, %fd1, %fd53;
	selp.f64 	%fd9, %fd55, %fd115, %p5;
	abs.f64 	%fd56, %fd8;
	setp.lt.f64 	%p6, %fd56, 0d3D719799812DEA11;
	@%p6 bra 	$L__BB1_20;
	add.f64 	%fd57, %fd9, 0dBFF0000000000000;
	div.rn.f64 	%fd58, %fd57, %fd8;
	add.f64 	%fd59, %fd58, 0d3FF0000000000000;
	fma.rn.f64 	%fd10, %fd59, 0dBFE0000000000000, 0d3FF0000000000000;
	mov.f64 	%fd60, 0d3FF0000000000000;
	sub.f64 	%fd11, %fd60, %fd59;
	mov.u32 	%r45, %ctaid.x;
	mov.u32 	%r1, %ntid.x;
	mov.u32 	%r46, %tid.x;
	mad.lo.s32 	%r67, %r45, %r1, %r46;
	setp.ge.s32 	%p7, %r67, %r25;
	@%p7 bra 	$L__BB1_20;
	ld.param.u32 	%r62, [highpass_many_series_one_param_time_major_f32_param_3];
	setp.gt.u32 	%p8, %r62, 1;
	mov.u32 	%r47, %nctaid.x;
	mul.lo.s32 	%r3, %r1, %r47;
	@%p8 bra 	$L__BB1_6;
	bra.uni 	$L__BB1_19;
$L__BB1_6:
	ld.param.u32 	%r63, [highpass_many_series_one_param_time_major_f32_param_3];
	add.s32 	%r48, %r63, -1;
	add.s32 	%r49, %r63, 7;
	and.b32  	%r50, %r49, 7;
	add.s32 	%r4, %r50, -1;
	and.b32  	%r5, %r48, 7;
	and.b32  	%r6, %r49, 3;
	and.b32  	%r51, %r48, -8;
	neg.s32 	%r7, %r51;
	mul.wide.u32 	%rd44, %r25, 4;
$L__BB1_7:
	ld.param.u32 	%r64, [highpass_many_series_one_param_time_major_f32_param_3];
	add.s32 	%r52, %r64, -2;
	setp.lt.u32 	%p10, %r52, 7;
	mul.wide.s32 	%rd10, %r67, 4;
	add.s64 	%rd11, %rd2, %rd10;
	ld.global.nc.f32 	%f2, [%rd11];
	add.s64 	%rd12, %rd1, %rd10;
	st.global.f32 	[%rd12], %f2;
	cvt.f64.f32 	%fd119, %f2;
	mov.f64 	%fd120, %fd119;
	mov.u32 	%r71, %r67;
	@%p10 bra 	$L__BB1_10;
	add.s32 	%r69, %r25, %r67;
	mov.u32 	%r68, %r7;
	mov.u32 	%r71, %r67;
	mov.f64 	%fd120, %fd119;
$L__BB1_9:
	.pragma "nounroll";
	mul.wide.s32 	%rd13, %r69, 4;
	add.s64 	%rd14, %rd2, %rd13;
	ld.global.nc.f32 	%f3, [%rd14];
	cvt.f64.f32 	%fd61, %f3;
	sub.f64 	%fd62, %fd61, %fd120;
	mul.f64 	%fd63, %fd10, %fd62;
	fma.rn.f64 	%fd64, %fd11, %fd119, %fd63;
	cvt.rn.f32.f64 	%f4, %fd64;
	add.s64 	%rd15, %rd1, %rd13;
	st.global.f32 	[%rd15], %f4;
	mul.wide.u32 	%rd16, %r25, 4;
	add.s64 	%rd17, %rd14, %rd16;
	ld.global.nc.f32 	%f5, [%rd17];
	cvt.f64.f32 	%fd65, %f5;
	sub.f64 	%fd66, %fd65, %fd61;
	mul.f64 	%fd67, %fd10, %fd66;
	fma.rn.f64 	%fd68, %fd11, %fd64, %fd67;
	cvt.rn.f32.f64 	%f6, %fd68;
	add.s64 	%rd18, %rd15, %rd16;
	st.global.f32 	[%rd18], %f6;
	add.s64 	%rd19, %rd17, %rd16;
	ld.global.nc.f32 	%f7, [%rd19];
	cvt.f64.f32 	%fd69, %f7;
	sub.f64 	%fd70, %fd69, %fd65;
	mul.f64 	%fd71, %fd10, %fd70;
	fma.rn.f64 	%fd72, %fd11, %fd68, %fd71;
	cvt.rn.f32.f64 	%f8, %fd72;
	add.s64 	%rd20, %rd18, %rd16;
	st.global.f32 	[%rd20], %f8;
	add.s64 	%rd21, %rd19, %rd16;
	ld.global.nc.f32 	%f9, [%rd21];
	cvt.f64.f32 	%fd73, %f9;
	sub.f64 	%fd74, %fd73, %fd69;
	mul.f64 	%fd75, %fd10, %fd74;
	fma.rn.f64 	%fd76, %fd11, %fd72, %fd75;
	cvt.rn.f32.f64 	%f10, %fd76;
	add.s64 	%rd22, %rd20, %rd16;
	st.global.f32 	[%rd22], %f10;
	add.s64 	%rd23, %rd21, %rd16;
	ld.global.nc.f32 	%f11, [%rd23];
	cvt.f64.f32 	%fd77, %f11;
	sub.f64 	%fd78, %fd77, %fd73;
	mul.f64 	%fd79, %fd10, %fd78;
	fma.rn.f64 	%fd80, %fd11, %fd76, %fd79;
	cvt.rn.f32.f64 	%f12, %fd80;
	add.s64 	%rd24, %rd22, %rd16;
	st.global.f32 	[%rd24], %f12;
	add.s64 	%rd25, %rd23, %rd16;
	ld.global.nc.f32 	%f13, [%rd25];
	cvt.f64.f32 	%fd81, %f13;
	sub.f64 	%fd82, %fd81, %fd77;
	mul.f64 	%fd83, %fd10, %fd82;
	fma.rn.f64 	%fd84, %fd11, %fd80, %fd83;
	cvt.rn.f32.f64 	%f14, %fd84;
	add.s64 	%rd26, %rd24, %rd16;
	st.global.f32 	[%rd26], %f14;
	add.s64 	%rd27, %rd25, %rd16;
	ld.global.nc.f32 	%f15, [%rd27];
	cvt.f64.f32 	%fd85, %f15;
	sub.f64 	%fd86, %fd85, %fd81;
	mul.f64 	%fd87, %fd10, %fd86;
	fma.rn.f64 	%fd88, %fd11, %fd84, %fd87;
	cvt.rn.f32.f64 	%f16, %fd88;
	add.s64 	%rd28, %rd26, %rd16;
	st.global.f32 	[%rd28], %f16;
	add.s64 	%rd29, %rd27, %rd16;
	ld.global.nc.f32 	%f17, [%rd29];
	cvt.f64.f32 	%fd120, %f17;
	sub.f64 	%fd89, %fd120, %fd85;
	mul.f64 	%fd90, %fd10, %fd89;
	fma.rn.f64 	%fd119, %fd11, %fd88, %fd90;
	cvt.rn.f32.f64 	%f18, %fd119;
	add.s64 	%rd30, %rd28, %rd16;
	st.global.f32 	[%rd30], %f18;
	shl.b32 	%r53, %r25, 3;
	add.s32 	%r71, %r71, %r53;
	add.s32 	%r69, %r69, %r53;
	add.s32 	%r68, %r68, 8;
	setp.ne.s32 	%p11, %r68, 0;
	@%p11 bra 	$L__BB1_9;
$L__BB1_10:
	setp.eq.s32 	%p12, %r5, 0;
	@%p12 bra 	$L__BB1_18;
	setp.lt.u32 	%p13, %r4, 3;
	@%p13 bra 	$L__BB1_13;
	add.s32 	%r54, %r71, %r25;
	mul.wide.s32 	%rd31, %r54, 4;
	add.s64 	%rd32, %rd2, %rd31;
	ld.global.nc.f32 	%f19, [%rd32];
	cvt.f64.f32 	%fd91, %f19;
	sub.f64 	%fd92, %fd91, %fd120;
	mul.f64 	%fd93, %fd10, %fd92;
	fma.rn.f64 	%fd94, %fd11, %fd119, %fd93;
	cvt.rn.f32.f64 	%f20, %fd94;
	add.s64 	%rd33, %rd1, %rd31;
	st.global.f32 	[%rd33], %f20;
	mul.wide.u32 	%rd34, %r25, 4;
	add.s64 	%rd35, %rd32, %rd34;
	ld.global.nc.f32 	%f21, [%rd35];
	cvt.f64.f32 	%fd95, %f21;
	sub.f64 	%fd96, %fd95, %fd91;
	mul.f64 	%fd97, %fd10, %fd96;
	fma.rn.f64 	%fd98, %fd11, %fd94, %fd97;
	cvt.rn.f32.f64 	%f22, %fd98;
	add.s64 	%rd36, %rd33, %rd34;
	st.global.f32 	[%rd36], %f22;
	shl.b32 	%r55, %r25, 1;
	add.s32 	%r56, %r54, %r55;
	add.s64 	%rd37, %rd35, %rd34;
	ld.global.nc.f32 	%f23, [%rd37];
	cvt.f64.f32 	%fd99, %f23;
	sub.f64 	%fd100, %fd99, %fd95;
	mul.f64 	%fd101, %fd10, %fd100;
	fma.rn.f64 	%fd102, %fd11, %fd98, %fd101;
	cvt.rn.f32.f64 	%f24, %fd102;
	add.s64 	%rd38, %rd36, %rd34;
	st.global.f32 	[%rd38], %f24;
	add.s32 	%r71, %r56, %r25;
	add.s64 	%rd39, %rd37, %rd34;
	ld.global.nc.f32 	%f25, [%rd39];
	cvt.f64.f32 	%fd120, %f25;
	sub.f64 	%fd103, %fd120, %fd99;
	mul.f64 	%fd104, %fd10, %fd103;
	fma.rn.f64 	%fd119, %fd11, %fd102, %fd104;
	cvt.rn.f32.f64 	%f26, %fd119;
	add.s64 	%rd40, %rd38, %rd34;
	st.global.f32 	[%rd40], %f26;
$L__BB1_13:
	setp.eq.s32 	%p14, %r6, 0;
	@%p14 bra 	$L__BB1_18;
	ld.param.u32 	%r65, [highpass_many_series_one_param_time_major_f32_param_3];
	add.s32 	%r57, %r65, -1;
	and.b32  	%r58, %r57, 3;
	setp.eq.s32 	%p15, %r58, 1;
	@%p15 bra 	$L__BB1_16;
	add.s32 	%r59, %r71, %r25;
	mul.wide.s32 	%rd41, %r59, 4;
	add.s64 	%rd42, %rd2, %rd41;
	ld.global.nc.f32 	%f27, [%rd42];
	cvt.f64.f32 	%fd105, %f27;
	sub.f64 	%fd106, %fd105, %fd120;
	mul.f64 	%fd107, %fd10, %fd106;
	fma.rn.f64 	%fd108, %fd11, %fd119, %fd107;
	cvt.rn.f32.f64 	%f28, %fd108;
	add.s64 	%rd43, %rd1, %rd41;
	st.global.f32 	[%rd43], %f28;
	add.s32 	%r71, %r59, %r25;
	add.s64 	%rd45, %rd42, %rd44;
	ld.global.nc.f32 	%f29, [%rd45];
	cvt.f64.f32 	%fd120, %f29;
	sub.f64 	%fd109, %fd120, %fd105;
	mul.f64 	%fd110, %fd10, %fd109;
	fma.rn.f64 	%fd119, %fd11, %fd108, %fd110;
	cvt.rn.f32.f64 	%f30, %fd119;
	add.s64 	%rd46, %rd43, %rd44;
	st.global.f32 	[%rd46], %f30;
$L__BB1_16:
	ld.param.u32 	%r66, [highpass_many_series_one_param_time_major_f32_param_3];
	and.b32  	%r60, %r66, 1;
	setp.eq.b32 	%p16, %r60, 1;
	@%p16 bra 	$L__BB1_18;
	add.s32 	%r61, %r71, %r25;
	mul.wide.s32 	%rd47, %r61, 4;
	add.s64 	%rd48, %rd2, %rd47;
	ld.global.nc.f32 	%f31, [%rd48];
	cvt.f64.f32 	%fd111, %f31;
	sub.f64 	%fd112, %fd111, %fd120;
	mul.f64 	%fd113, %fd10, %fd112;
	fma.rn.f64 	%fd114, %fd11, %fd119, %fd113;
	cvt.rn.f32.f64 	%f32, %fd114;
	add.s64 	%rd49, %rd1, %rd47;
	st.global.f32 	[%rd49], %f32;
$L__BB1_18:
	add.s32 	%r67, %r67, %r3;
	setp.lt.s32 	%p17, %r67, %r25;
	@%p17 bra 	$L__BB1_7;
	bra.uni 	$L__BB1_20;
$L__BB1_19:
	mul.wide.s32 	%rd7, %r67, 4;
	add.s64 	%rd8, %rd2, %rd7;
	ld.global.nc.f32 	%f1, [%rd8];
	add.s64 	%rd9, %rd1, %rd7;
	st.global.f32 	[%rd9], %f1;
	add.s32 	%r67, %r67, %r3;
	setp.lt.s32 	%p9, %r67, %r25;
	@%p9 bra 	$L__BB1_19;
$L__BB1_20:
	ret;

}


// ===== COMPILED SASS (sm_100) =====

	.target	sm_100

	.elftype	@"ET_EXEC"


//--------------------- .note.nv.tkinfo           --------------------------
	.section	.note.nv.tkinfo,"",@"SHT_NOTE"
	.sectionflags	@"SHF_NOTE_NV_TKINFO"
	.tkinfo
        /*0018*/ 	.word	0x00000002
        /*0030*/ 	.string	""
        /*0030*/ 	.string	"ptxas"
        /*0030*/ 	.string	"Cuda compilation tools, release 13.0, V13.0.88"
        /*0030*/ 	.string	"Build cuda_13.0.r13.0/compiler.36424714_0"
        /*0030*/ 	.string	"-arch sm_100 -m 64 "



//--------------------- .note.nv.cuinfo           --------------------------
	.section	.note.nv.cuinfo,"",@"SHT_NOTE"
	.sectionflags	@"SHF_NOTE_NV_CUINFO"
        /*0018*/ 	.short	0x0002
        /*001a*/ 	.short	0x0064
        /*001c*/ 	.short	0x0082
	.zero		2


//--------------------- .nv.info                  --------------------------
	.section	.nv.info,"",@"SHT_CUDA_INFO"
	.align	4


	//----- nvinfo : EIATTR_REGCOUNT
	.align		4
        /*0000*/ 	.byte	0x04, 0x2f
        /*0002*/ 	.short	(.L_1 - .L_0)
	.align		4
.L_0:
        /*0004*/ 	.word	index@(highpass_batch_f32)
        /*0008*/ 	.word	0x00000020


	//----- nvinfo : EIATTR_FRAME_SIZE
	.align		4
.L_1:
        /*000c*/ 	.byte	0x04, 0x11
        /*000e*/ 	.short	(.L_3 - .L_2)
	.align		4
.L_2:
        /*0010*/ 	.word	index@($__internal_1_$__cuda_sm20_div_rn_f64_full)
        /*0014*/ 	.word	0x00000000


	//----- nvinfo : EIATTR_FRAME_SIZE
	.align		4
.L_3:
        /*0018*/ 	.byte	0x04, 0x11
        /*001a*/ 	.short	(.L_5 - .L_4)
	.align		4
.L_4:
        /*001c*/ 	.word	index@(highpass_batch_f32)
        /*0020*/ 	.word	0x00000000


	//----- nvinfo : EIATTR_REGCOUNT
	.align		4
.L_5:
        /*0024*/ 	.byte	0x04, 0x2f
        /*0026*/ 	.short	(.L_7 - .L_6)
	.align		4
.L_6:
        /*0028*/ 	.word	index@(highpass_many_series_one_param_time_major_f32)
        /*002c*/ 	.word	0x00000020


	//----- nvinfo : EIATTR_FRAME_SIZE
	.align		4
.L_7:
        /*0030*/ 	.byte	0x04, 0x11
        /*0032*/ 	.short	(.L_9 - .L_8)
	.align		4
.L_8:
        /*0034*/ 	.word	index@($__internal_0_$__cuda_sm20_div_rn_f64_full)
        /*0038*/ 	.word	0x00000000


	//----- nvinfo : EIATTR_FRAME_SIZE
	.align		4
.L_9:
        /*003c*/ 	.byte	0x04, 0x11
        /*003e*/ 	.short	(.L_11 - .L_10)
	.align		4
.L_10:
        /*0040*/ 	.word	index@(highpass_many_series_one_param_time_major_f32)
        /*0044*/ 	.word	0x00000000


	//----- nvinfo : EIATTR_MIN_STACK_SIZE
	.align		4
.L_11:
        /*0048*/ 	.byte	0x04, 0x12
        /*004a*/ 	.short	(.L_13 - .L_12)
	.align		4
.L_12:
        /*004c*/ 	.word	index@(highpass_many_series_one_param_time_major_f32)
        /*0050*/ 	.word	0x00000000


	//----- nvinfo : EIATTR_MIN_STACK_SIZE
	.align		4
.L_13:
        /*0054*/ 	.byte	0x04, 0x12
        /*0056*/ 	.short	(.L_15 - .L_14)
	.align		4
.L_14:
        /*0058*/ 	.word	index@(highpass_batch_f32)
        /*005c*/ 	.word	0x00000000
.L_15:


//--------------------- .nv.compat                --------------------------
	.section	.nv.compat,"",@"SHT_CUDA_COMPAT_INFO"
	.align	4
        /*0000*/ 	.byte	0x02, 0x09, 0x00, 0x00, 0x02, 0x02, 0x01, 0x00, 0x02, 0x05, 0x05, 0x00, 0x03, 0x07, 0x01, 0x01
        /*0010*/ 	.byte	0x02, 0x03, 0x00, 0x00, 0x02, 0x06, 0x01, 0x00, 0x04, 0x0b, 0x08, 0x00, 0x01, 0x00, 0x00, 0x00
        /*0020*/ 	.byte	0x00, 0x00, 0x00, 0x00


//--------------------- .nv.info.highpass_many_series_one_param_time_major_f32 --------------------------
	.section	.nv.info.highpass_many_series_one_param_time_major_f32,"",@"SHT_CUDA_INFO"
	.sectionflags	@""
	.align	4


	//----- nvinfo : EIATTR_CUDA_API_VERSION
	.align		4
        /*0000*/ 	.byte	0x04, 0x37
        /*0002*/ 	.short	(.L_17 - .L_16)
.L_16:
        /*0004*/ 	.word	0x00000082


	//----- nvinfo : EIATTR_KPARAM_INFO
	.align		4
.L_17:
        /*0008*/ 	.byte	0x04, 0x17
        /*000a*/ 	.short	(.L_19 - .L_18)
.L_18:
        /*000c*/ 	.word	0x00000000
        /*0010*/ 	.short	0x0004
        /*0012*/ 	.short	0x0018
        /*0014*/ 	.byte	0x00, 0xf5, 0x21, 0x00


	//----- nvinfo : EIATTR_KPARAM_INFO
	.align		4
.L_19:
        /*0018*/ 	.byte	0x04, 0x17
        /*001a*/ 	.short	(.L_21 - .L_20)
.L_20:
        /*001c*/ 	.word	0x00000000
        /*0020*/ 	.short	0x0003
        /*0022*/ 	.short	0x0010
        /*0024*/ 	.byte	0x00, 0xf0, 0x11, 0x00


	//----- nvinfo : EIATTR_KPARAM_INFO
	.align		4
.L_21:
        /*0028*/ 	.byte	0x04, 0x17
        /*002a*/ 	.short	(.L_23 - .L_22)
.L_22:
        /*002c*/ 	.word	0x00000000
        /*0030*/ 	.short	0x0002
        /*0032*/ 	.short	0x000c
        /*0034*/ 	.byte	0x00, 0xf0, 0x11, 0x00


	//----- nvinfo : EIATTR_KPARAM_INFO
	.align		4
.L_23:
        /*0038*/ 	.byte	0x04, 0x17
        /*003a*/ 	.short	(.L_25 - .L_24)
.L_24:
        /*003c*/ 	.word	0x00000000
        /*0040*/ 	.short	0x0001
        /*0042*/ 	.short	0x0008
        /*0044*/ 	.byte	0x00, 0xf0, 0x11, 0x00


	//----- nvinfo : EIATTR_KPARAM_INFO
	.align		4
.L_25:
        /*0048*/ 	.byte	0x04, 0x17
        /*004a*/ 	.short	(.L_27 - .L_26)
.L_26:
        /*004c*/ 	.word	0x00000000
        /*0050*/ 	.short	0x0000
        /*0052*/ 	.short	0x0000
        /*0054*/ 	.byte	0x00, 0xf5, 0x21, 0x00


	//----- nvinfo : EIATTR_SPARSE_MMA_MASK
	.align		4
.L_27:
        /*0058*/ 	.byte	0x03, 0x50
        /*005a*/ 	.short	0x0000


	//----- nvinfo : EIATTR_MAXREG_COUNT
	.align		4
        /*005c*/ 	.byte	0x03, 0x1b
        /*005e*/ 	.short	0x00ff


	//----- nvinfo : EIATTR_MERCURY_ISA_VERSION
	.align		4
        /*0060*/ 	.byte	0x03, 0x5f
        /*0062*/ 	.short	0x0101


	//----- nvinfo : EIATTR_VRC_CTA_INIT_COUNT
	.align		4
        /*0064*/ 	.byte	0x02, 0x4a
	.zero		1
	.zero		1


	//----- nvinfo : EIATTR_EXIT_INSTR_OFFSETS
	.align		4
        /*0068*/ 	.byte	0x04, 0x1c
        /*006a*/ 	.short	(.L_29 - .L_28)


	//   ....[0]....
.L_28:
        /*006c*/ 	.word	0x00000050


	//   ....[1]....
        /*0070*/ 	.word	0x000005e0


	//   ....[2]....
        /*0074*/ 	.word	0x00000830


	//   ....[3]....
        /*0078*/ 	.word	0x00000940


	//   ....[4]....
        /*007c*/ 	.word	0x000015c0


	//----- nvinfo : EIATTR_CRS_STACK_SIZE
	.align		4
.L_29:
        /*0080*/ 	.byte	0x04, 0x1e
        /*0082*/ 	.short	(.L_31 - .L_30)
.L_30:
        /*0084*/ 	.word	0x00000000


	//----- nvinfo : EIATTR_CBANK_PARAM_SIZE
	.align		4
.L_31:
        /*0088*/ 	.byte	0x03, 0x19
        /*008a*/ 	.short	0x0020


	//----- nvinfo : EIATTR_PARAM_CBANK
	.align		4
        /*008c*/ 	.byte	0x04, 0x0a
        /*008e*/ 	.short	(.L_33 - .L_32)
	.align		4
.L_32:
        /*0090*/ 	.word	index@(.nv.constant0.highpass_many_series_one_param_time_major_f32)
        /*0094*/ 	.short	0x0380
        /*0096*/ 	.short	0x0020


	//----- nvinfo : EIATTR_SW_WAR
	.align		4
.L_33:
        /*0098*/ 	.byte	0x04, 0x36
        /*009a*/ 	.short	(.L_35 - .L_34)
.L_34:
        /*009c*/ 	.word	0x00000008
.L_35:


//--------------------- .nv.info.highpass_batch_f32 --------------------------
	.section	.nv.info.highpass_batch_f32,"",@"SHT_CUDA_INFO"
	.sectionflags	@""
	.align	4


	//----- nvinfo : EIATTR_CUDA_API_VERSION
	.align		4
        /*0000*/ 	.byte	0x04, 0x37
        /*0002*/ 	.short	(.L_37 - .L_36)
.L_36:
        /*0004*/ 	.word	0x00000082


	//----- nvinfo : EIATTR_KPARAM_INFO
	.align		4
.L_37:
        /*0008*/ 	.byte	0x04, 0x17
        /*000a*/ 	.short	(.L_39 - .L_38)
.L_38:
        /*000c*/ 	.word	0x00000000
        /*0010*/ 	.short	0x0004
        /*0012*/ 	.short	0x0018
        /*0014*/ 	.byte	0x00, 0xf5, 0x21, 0x00


	//----- nvinfo : EIATTR_KPARAM_INFO
	.align		4
.L_39:
        /*0018*/ 	.byte	0x04, 0x17
        /*001a*/ 	.short	(.L_41 - .L_40)
.L_40:
        /*001c*/ 	.word	0x00000000
        /*0020*/ 	.short	0x0003
        /*0022*/ 	.short	0x0014
        /*0024*/ 	.byte	0x00, 0xf0, 0x11, 0x00


	//----- nvinfo : EIATTR_KPARAM_INFO
	.align		4
.L_41:
        /*0028*/ 	.byte	0x04, 0x17
        /*002a*/ 	.short	(.L_43 - .L_42)
.L_42:
        /*002c*/ 	.word	0x00000000
        /*0030*/ 	.short	0x0002
        /*0032*/ 	.short	0x0010
        /*0034*/ 	.byte	0x00, 0xf0, 0x11, 0x00


	//----- nvinfo : EIATTR_KPARAM_INFO
	.align		4
.L_43:
        /*0038*/ 	.byte	0x04, 0x17
        /*003a*/ 	.short	(.L_45 - .L_44)
.L_44:
        /*003c*/ 	.word	0x00000000
        /*0040*/ 	.short	0x0001
        /*0042*/ 	.short	0x0008
        /*0044*/ 	.byte	0x00, 0xf5, 0x21, 0x00


	//----- nvinfo : EIATTR_KPARAM_INFO
	.align		4
.L_45:
        /*0048*/ 	.byte	0x04, 0x17
        /*004a*/ 	.short	(.L_47 - .L_46)
.L_46:
        /*004c*/ 	.word	0x00000000
        /*0050*/ 	.short	0x0000
        /*0052*/ 	.short	0x0000
        /*0054*/ 	.byte	0x00, 0xf5, 0x21, 0x00


	//----- nvinfo : EIATTR_SPARSE_MMA_MASK
	.align		4
.L_47:
        /*0058*/ 	.byte	0x03, 0x50
        /*005a*/ 	.short	0x0000


	//----- nvinfo : EIATTR_MAXREG_COUNT
	.align		4
        /*005c*/ 	.byte	0x03, 0x1b
        /*005e*/ 	.short	0x00ff


	//----- nvinfo : EIATTR_MERCURY_ISA_VERSION
	.align		4
        /*0060*/ 	.byte	0x03, 0x5f
        /*0062*/ 	.short	0x0101


	//----- nvinfo : EIATTR_INT_WARP_WIDE_INSTR_OFFSETS
	.align		4
        /*0064*/ 	.byte	0x04, 0x31
        /*0066*/ 	.short	(.L_49 - .L_48)


	//   ....[0]....
.L_48:
        /*0068*/ 	.word	0x00000a60


	//   ....[1]....
        /*006c*/ 	.word	0x00000a70


	//   ....[2]....
        /*0070*/ 	.word	0x00000a80


	//   ....[3]....
        /*0074*/ 	.word	0x00000c60


	//   ....[4]....
        /*0078*/ 	.word	0x00000c70


	//   ....[5]....
        /*007c*/ 	.word	0x00000c80


	//   ....[6]....
        /*0080*/ 	.word	0x00001060


	//   ....[7]....
        /*0084*/ 	.word	0x00001070


	//   ....[8]....
        /*0088*/ 	.word	0x00001080


	//   ....[9]....
        /*008c*/ 	.word	0x000011a0


	//   ....[10]....
        /*0090*/ 	.word	0x000011b0


	//   ....[11]....
        /*0094*/ 	.word	0x000011c0


	//   ....[12]....
        /*0098*/ 	.word	0x000012d0


	//   ....[13]....
        /*009c*/ 	.word	0x000012e0


	//   ....[14]....
        /*00a0*/ 	.word	0x000012f0


	//----- nvinfo : EIATTR_COOP_GROUP_MASK_REGIDS
	.align		4
.L_49:
        /*00a4*/ 	.byte	0x04, 0x29
        /*00a6*/ 	.short	(.L_51 - .L_50)


	//   ....[0]....
.L_50:
        /*00a8*/ 	.word	0x05000019


	//   ....[1]....
        /*00ac*/ 	.word	0x05000019


	//   ....[2]....
        /*00b0*/ 	.word	0x05000019


	//   ....[3]....
        /*00b4*/ 	.word	0x05000019


	//   ....[4]....
        /*00b8*/ 	.word	0x05000019


	//   ....[5]....
        /*00bc*/ 	.word	0x05000019


	//   ....[6]....
        /*00c0*/ 	.word	0x05000019


	//   ....[7]....
        /*00c4*/ 	.word	0x05000019


	//   ....[8]....
        /*00c8*/ 	.word	0x05000019


	//   ....[9]....
        /*00cc*/ 	.word	0x05000019


	//   ....[10]....
        /*00d0*/ 	.word	0x05000019


	//   ....[11]....
        /*00d4*/ 	.word	0x05000019


	//   ....[12]....
        /*00d8*/ 	.word	0x05000019


	//   ....[13]....
        /*00dc*/ 	.word	0x05000019


	//   ....[14]....
        /*00e0*/ 	.word	0x05000019


	//   ....[15]....
        /*00e4*/ 	.word	0x05000019


	//----- nvinfo : EIATTR_COOP_GROUP_INSTR_OFFSETS
	.align		4
.L_51:
        /*00e8*/ 	.byte	0x04, 0x28
        /*00ea*/ 	.short	(.L_53 - .L_52)


	//   ....[0]....
.L_52:
        /*00ec*/ 	.word	0x00000ad0


	//   ....[1]....
        /*00f0*/ 	.word	0x00000d00


	//   ....[2]....
        /*00f4*/ 	.word	0x00000d70


	//   ....[3]....
        /*00f8*/ 	.word	0x00000da0


	//   ....[4]....
        /*00fc*/ 	.word	0x00000ea0


	//   ....[5]....
        /*0100*/ 	.word	0x000010c0


	//   ....[6]....
        /*0104*/ 	.word	0x00001200


	//   ....[7]....
        /*0108*/ 	.word	0x00001320


	//   ....[8]....
        /*010c*/ 	.word	0x00001420


	//   ....[9]....
        /*0110*/ 	.word	0x000014a0


	//   ....[10]....
        /*0114*/ 	.word	0x000015b0


	//   ....[11]....
        /*0118*/ 	.word	0x000016c0


	//   ....[12]....
        /*011c*/ 	.word	0x000017d0


	//   ....[13]....
        /*0120*/ 	.word	0x00001840


	//   ....[14]....
        /*0124*/ 	.word	0x000018b0


	//   ....[15]....
        /*0128*/ 	.word	0x00001920


	//----- nvinfo : EIATTR_VRC_CTA_INIT_COUNT
	.align		4
.L_53:
        /*012c*/ 	.byte	0x02, 0x4a
	.zero		1
	.zero		1


	//----- nvinfo : EIATTR_EXIT_INSTR_OFFSETS
	.align		4
        /*0130*/ 	.byte	0x04, 0x1c
        /*0132*/ 	.short	(.L_55 - .L_54)


	//   ....[0]....
.L_54:
        /*0134*/ 	.word	0x00000040


	//   ....[1]....
        /*0138*/ 	.word	0x000000a0


	//   ....[2]....
        /*013c*/ 	.word	0x000013e0


	//----- nvinfo : EIATTR_CRS_STACK_SIZE
	.align		4
.L_55:
        /*0140*/ 	.byte	0x04, 0x1e
        /*0142*/ 	.short	(.L_57 - .L_56)
.L_56:
        /*0144*/ 	.word	0x00000000


	//----- nvinfo : EIATTR_CBANK_PARAM_SIZE
	.align		4
.L_57:
        /*0148*/ 	.byte	0x03, 0x19
        /*014a*/ 	.short	0x0020


	//----- nvinfo : EIATTR_PARAM_CBANK
	.align		4
        /*014c*/ 	.byte	0x04, 0x0a
        /*014e*/ 	.short	(.L_59 - .L_58)
	.align		4
.L_58:
        /*0150*/ 	.word	index@(.nv.constant0.highpass_batch_f32)
        /*0154*/ 	.short	0x0380
        /*0156*/ 	.short	0x0020


	//----- nvinfo : EIATTR_SW_WAR
	.align		4
.L_59:
        /*0158*/ 	.byte	0x04, 0x36
        /*015a*/ 	.short	(.L_61 - .L_60)
.L_60:
        /*015c*/ 	.word	0x00000008
.L_61:


//--------------------- .nv.callgraph             --------------------------
	.section	.nv.callgraph,"",@"SHT_CUDA_CALLGRAPH"
	.align	4
	.sectionentsize	8
	.align		4
        /*0000*/ 	.word	0x00000000
	.align		4
        /*0004*/ 	.word	0xffffffff
	.align		4
        /*0008*/ 	.word	0x00000000
	.align		4
        /*000c*/ 	.word	0xfffffffe
	.align		4
        /*0010*/ 	.word	0x00000000
	.align		4
        /*0014*/ 	.word	0xfffffffd
	.align		4
        /*0018*/ 	.word	0x00000000
	.align		4
        /*001c*/ 	.word	0xfffffffc


//--------------------- .text.highpass_many_series_one_param_time_major_f32 --------------------------
	.section	.text.highpass_many_series_one_param_time_major_f32,"ax",@progbits
	.align	128
        .global         highpass_many_series_one_param_time_major_f32
        .type           highpass_many_series_one_param_time_major_f32,@function
        .size           highpass_many_series_one_param_time_major_f32,(.L_x_67 - highpass_many_series_one_param_time_major_f32)
        .other          highpass_many_series_one_param_time_major_f32,@"STO_CUDA_ENTRY STV_DEFAULT"
highpass_many_series_one_param_time_major_f32:
.text.highpass_many_series_one_param_time_major_f32:
[----:B------:R-:W-:Y:S08]  /*0000*/  LDC R1, c[0x0][0x37c] ;  /* 0x0000df00ff017b82 */ /* 0x000ff00000000800 */
[----:B------:R-:W0:Y:S01]  /*0010*/  LDC.64 R4, c[0x0][0x388] ;  /* 0x0000e200ff047b82 */ /* 0x000e220000000a00 */
[----:B------:R-:W0:Y:S02]  /*0020*/  LDCU UR4, c[0x0][0x390] ;  /* 0x00007200ff0477ac */ /* 0x000e240008000800 */
[----:B0-----:R-:W-:-:S04]  /*0030*/  VIMNMX3 R0, R4, UR4, R5, PT ;  /* 0x0000000404007c0f */ /* 0x001fc8000b800105 */
[----:B------:R-:W-:-:S13]  /*0040*/  ISETP.GE.AND P0, PT, R0, 0x1, PT ;  /* 0x000000010000780c */ /* 0x000fda0003f06270 */
[----:B------:R-:W-:Y:S05]  /*0050*/  @!P0 EXIT ;  /* 0x000000000000894d */ /* 0x000fea0003800000 */
[----:B------:R-:W0:Y:S01]  /*0060*/  I2F.F64.U32 R4, R4 ;  /* 0x0000000400047312 */ /* 0x000e220000201800 */
[----:B------:R-:W-:-:S07]  /*0070*/  IMAD.MOV.U32 R2, RZ, RZ, 0x1 ;  /* 0x00000001ff027424 */ /* 0x000fce00078e00ff */
[----:B0-----:R-:W0:Y:S02]  /*0080*/  MUFU.RCP64H R3, R5 ;  /* 0x0000000500037308 */ /* 0x001e240000001800 */
[----:B0-----:R-:W-:-:S08]  /*0090*/  DFMA R6, -R4, R2, 1 ;  /* 0x3ff000000406742b */ /* 0x001fd00000000102 */
[----:B------:R-:W-:-:S08]  /*00a0*/  DFMA R6, R6, R6, R6 ;  /* 0x000000060606722b */ /* 0x000fd00000000006 */
[----:B------:R-:W-:-:S08]  /*00b0*/  DFMA R6, R2, R6, R2 ;  /* 0x000000060206722b */ /* 0x000fd00000000002 */
[----:B------:R-:W-:-:S08]  /*00c0*/  DFMA R2, -R4, R6, 1 ;  /* 0x3ff000000402742b */ /* 0x000fd00000000106 */
[----:B------:R-:W-:-:S08]  /*00d0*/  DFMA R2, R6, R2, R6 ;  /* 0x000000020602722b */ /* 0x000fd00000000006 */
[----:B------:R-:W-:-:S08]  /*00e0*/  DMUL R6, R2, 2 ;  /* 0x4000000002067828 */ /* 0x000fd00000000000 */
[----:B------:R-:W-:-:S08]  /*00f0*/  DFMA R8, -R4, R6, 2 ;  /* 0x400000000408742b */ /* 0x000fd00000000106 */
[----:B------:R-:W-:-:S10]  /*0100*/  DFMA R2, R2, R8, R6 ;  /* 0x000000080202722b */ /* 0x000fd40000000006 */
[----:B------:R-:W-:-:S05]  /*0110*/  FFMA R0, RZ, R5, R3 ;  /* 0x00000005ff007223 */ /* 0x000fca0000000003 */
[----:B------:R-:W-:-:S13]  /*0120*/  FSETP.GT.AND P0, PT, |R0|, 1.469367938527859385e-39, PT ;  /* 0x001000000000780b */ /* 0x000fda0003f04200 */
[----:B------:R-:W-:Y:S05]  /*0130*/  @P0 BRA `(.L_x_0) ;  /* 0x0000000000180947 */ /* 0x000fea0003800000 */
[----:B------:R-:W-:Y:S01]  /*0140*/  IMAD.MOV.U32 R12, RZ, RZ, RZ ;  /* 0x000000ffff0c7224 */ /* 0x000fe200078e00ff */
[----:B------:R-:W-:Y:S01]  /*0150*/  MOV R0, 0x180 ;  /* 0x0000018000007802 */ /* 0x000fe20000000f00 */
[----:B------:R-:W-:-:S07]  /*0160*/  IMAD.MOV.U32 R13, RZ, RZ, 0x40000000 ;  /* 0x40000000ff0d7424 */ /* 0x000fce00078e00ff */
[----:B------:R-:W-:Y:S05]  /*0170*/  CALL.REL.NOINC `($__internal_0_$__cuda_sm20_div_rn_f64_full) ;  /* 0x0000001400147944 */ /* 0x000fea0003c00000 */
[----:B------:R-:W-:Y:S01]  /*0180*/  MOV R2, R12 ;  /* 0x0000000c00027202 */ /* 0x000fe20000000f00 */
[----:B------:R-:W-:-:S07]  /*0190*/  IMAD.MOV.U32 R3, RZ, RZ, R13 ;  /* 0x000000ffff037224 */ /* 0x000fce00078e000d */
.L_x_0:
[----:B------:R-:W-:Y:S01]  /*01a0*/  DMUL R6, RZ, R2 ;  /* 0x00000002ff067228 */ /* 0x000fe20000000000 */
[----:B------:R-:W-:Y:S01]  /*01b0*/  IMAD.SHL.U32 R0, R3, 0x2, RZ ;  /* 0x0000000203007824 */ /* 0x000fe200078e00ff */
[----:B------:R-:W-:Y:S01]  /*01c0*/  UMOV UR4, 0x33145c07 ;  /* 0x33145c0700047882 */ /* 0x000fe20000000000 */
[----:B------:R-:W-:Y:S01]  /*01d0*/  UMOV UR5, 0x3ca1a626 ;  /* 0x3ca1a62600057882 */ /* 0x000fe20000000000 */
[----:B------:R-:W-:Y:S01]  /*01e0*/  IMAD.MOV.U32 R12, RZ, RZ, 0x2cb0d246 ;  /* 0x2cb0d246ff0c7424 */ /* 0x000fe200078e00ff */
[----:B------:R-:W-:Y:S01]  /*01f0*/  MOV R11, 0x3e21eea7 ;  /* 0x3e21eea7000b7802 */ /* 0x000fe20000000f00 */
[----:B------:R-:W-:Y:S01]  /*0200*/  IMAD.MOV.U32 R13, RZ, RZ, 0x3e5ae5f1 ;  /* 0x3e5ae5f1ff0d7424 */ /* 0x000fe200078e00ff */
[----:B------:R-:W-:Y:S01]  /*0210*/  ISETP.GT.U32.AND P0, PT, R0, -0x79800000, PT ;  /* 0x868000000000780c */ /* 0x000fe20003f04070 */
[----:B------:R-:W-:-:S03]  /*0220*/  IMAD.MOV.U32 R10, RZ, RZ, -0x3e107ad8 ;  /* 0xc1ef8528ff0a7424 */ /* 0x000fc600078e00ff */
[----:B------:R-:W-:Y:S02]  /*0230*/  FSEL R3, R7, R3, P0 ;  /* 0x0000000307037208 */ /* 0x000fe40000000000 */
[----:B------:R-:W-:-:S03]  /*0240*/  FSEL R6, R6, R2, P0 ;  /* 0x0000000206067208 */ /* 0x000fc60000000000 */
[----:B------:R-:W-:Y:S01]  /*0250*/  VIADD R7, R3, 0x100000 ;  /* 0x0010000003077836 */ /* 0x000fe20000000000 */
[----:B------:R-:W-:-:S03]  /*0260*/  MOV R2, R6 ;  /* 0x0000000600027202 */ /* 0x000fc60000000f00 */
[----:B------:R-:W0:Y:S08]  /*0270*/  FRND.F64 R4, R6 ;  /* 0x0000000600047313 */ /* 0x000e300000301800 */
[----:B------:R-:W1:Y:S01]  /*0280*/  F2I.S64.F64 R6, R6 ;  /* 0x0000000600067311 */ /* 0x000e620000301900 */
[----:B0-----:R-:W-:-:S08]  /*0290*/  DFMA R4, R4, -0.5, R2 ;  /* 0xbfe000000404782b */ /* 0x001fd00000000002 */
[C---:B------:R-:W-:Y:S01]  /*02a0*/  DMUL R8, R4.reuse, UR4 ;  /* 0x0000000404087c28 */ /* 0x040fe20008000000 */
[----:B------:R-:W-:Y:S01]  /*02b0*/  UMOV UR4, 0x54442d18 ;  /* 0x54442d1800047882 */ /* 0x000fe20000000000 */
[----:B------:R-:W-:Y:S01]  /*02c0*/  UMOV UR5, 0x400921fb ;  /* 0x400921fb00057882 */ /* 0x000fe20000000000 */
[C---:B-1----:R-:W-:Y:S02]  /*02d0*/  LOP3.LUT R0, R6.reuse, 0x1, RZ, 0xc0, !PT ;  /* 0x0000000106007812 */ /* 0x042fe400078ec0ff */
[----:B------:R-:W-:Y:S02]  /*02e0*/  LOP3.LUT P1, RZ, R6, 0x2, RZ, 0xc0, !PT ;  /* 0x0000000206ff7812 */ /* 0x000fe4000782c0ff */
[----:B------:R-:W-:Y:S01]  /*02f0*/  ISETP.NE.U32.AND P0, PT, R0, 0x1, PT ;  /* 0x000000010000780c */ /* 0x000fe20003f05070 */
[----:B------:R-:W-:Y:S01]  /*0300*/  DFMA R8, R4, UR4, R8 ;  /* 0x0000000404087c2b */ /* 0x000fe20008000008 */
[----:B------:R-:W-:Y:S01]  /*0310*/  UMOV UR4, 0xf9785eba ;  /* 0xf9785eba00047882 */ /* 0x000fe20000000000 */
[----:B------:R-:W-:Y:S01]  /*0320*/  UMOV UR5, 0x3de5db65 ;  /* 0x3de5db6500057882 */ /* 0x000fe20000000000 */
[----:B------:R-:W-:-:S05]  /*0330*/  ISETP.NE.U32.AND.EX P0, PT, RZ, RZ, PT, P0 ;  /* 0x000000ffff00720c */ /* 0x000fca0003f05100 */
[----:B------:R-:W-:-:S08]  /*0340*/  DMUL R4, R8, R8 ;  /* 0x0000000808047228 */ /* 0x000fd00000000000 */
[C---:B------:R-:W-:Y:S01]  /*0350*/  DFMA R12, R4.reuse, UR4, -R12 ;  /* 0x00000004040c7c2b */ /* 0x040fe2000800080c */
[----:B------:R-:W-:Y:S01]  /*0360*/  UMOV UR4, 0x20fd8164 ;  /* 0x20fd816400047882 */ /* 0x000fe20000000000 */
[----:B------:R-:W-:Y:S02]  /*0370*/  UMOV UR5, 0x3da8ff83 ;  /* 0x3da8ff8300057882 */ /* 0x000fe40000000000 */
[C---:B------:R-:W-:Y:S01]  /*0380*/  DFMA R10, R4.reuse, -UR4, R10 ;  /* 0x80000004040a7c2b */ /* 0x040fe2000800000a */
[----:B------:R-:W-:Y:S01]  /*0390*/  UMOV UR4, 0x69ace392 ;  /* 0x69ace39200047882 */ /* 0x000fe20000000000 */
[----:B------:R-:W-:Y:S02]  /*03a0*/  UMOV UR5, 0x3ec71de3 ;  /* 0x3ec71de300057882 */ /* 0x000fe40000000000 */
[----:B------:R-:W-:Y:S01]  /*03b0*/  DFMA R12, R4, R12, UR4 ;  /* 0x00000004040c7e2b */ /* 0x000fe2000800000c */
[----:B------:R-:W-:Y:S01]  /*03c0*/  UMOV UR4, 0x8e06e6d9 ;  /* 0x8e06e6d900047882 */ /* 0x000fe20000000000 */
[----:B------:R-:W-:-:S02]  /*03d0*/  UMOV UR5, 0x3e927e4f ;  /* 0x3e927e4f00057882 */ /* 0x000fc40000000000 */
[C---:B------:R-:W-:Y:S01]  /*03e0*/  DFMA R10, R4.reuse, R10, -UR4 ;  /* 0x80000004040a7e2b */ /* 0x040fe2000800000a */
[----:B------:R-:W-:Y:S01]  /*03f0*/  UMOV UR4, 0x19db62a1 ;  /* 0x19db62a100047882 */ /* 0x000fe20000000000 */
[----:B------:R-:W-:Y:S02]  /*0400*/  UMOV UR5, 0x3f2a01a0 ;  /* 0x3f2a01a000057882 */ /* 0x000fe40000000000 */
[C---:B------:R-:W-:Y:S01]  /*0410*/  DFMA R12, R4.reuse, R12, -UR4 ;  /* 0x80000004040c7e2b */ /* 0x040fe2000800000c */
[----:B------:R-:W-:Y:S01]  /*0420*/  UMOV UR4, 0x19ddbce9 ;  /* 0x19ddbce900047882 */ /* 0x000fe20000000000 */
[----:B------:R-:W-:Y:S02]  /*0430*/  UMOV UR5, 0x3efa01a0 ;  /* 0x3efa01a000057882 */ /* 0x000fe40000000000 */
[----:B------:R-:W-:Y:S01]  /*0440*/  DFMA R10, R4, R10, UR4 ;  /* 0x00000004040a7e2b */ /* 0x000fe2000800000a */
[----:B------:R-:W-:Y:S01]  /*0450*/  UMOV UR4, 0x11110818 ;  /* 0x1111081800047882 */ /* 0x000fe20000000000 */
[----:B------:R-:W-:-:S02]  /*0460*/  UMOV UR5, 0x3f811111 ;  /* 0x3f81111100057882 */ /* 0x000fc40000000000 */
[C---:B------:R-:W-:Y:S01]  /*0470*/  DFMA R12, R4.reuse, R12, UR4 ;  /* 0x00000004040c7e2b */ /* 0x040fe2000800000c */
[----:B------:R-:W-:Y:S01]  /*0480*/  UMOV UR4, 0x16c15d47 ;  /* 0x16c15d4700047882 */ /* 0x000fe20000000000 */
[----:B------:R-:W-:Y:S02]  /*0490*/  UMOV UR5, 0x3f56c16c ;  /* 0x3f56c16c00057882 */ /* 0x000fe40000000000 */
[C---:B------:R-:W-:Y:S01]  /*04a0*/  DFMA R10, R4.reuse, R10, -UR4 ;  /* 0x80000004040a7e2b */ /* 0x040fe2000800000a */
[----:B------:R-:W-:Y:S01]  /*04b0*/  UMOV UR4, 0x55555554 ;  /* 0x5555555400047882 */ /* 0x000fe20000000000 */
[----:B------:R-:W-:Y:S02]  /*04c0*/  UMOV UR5, 0x3fc55555 ;  /* 0x3fc5555500057882 */ /* 0x000fe40000000000 */
[----:B------:R-:W-:Y:S01]  /*04d0*/  DFMA R12, R4, R12, -UR4 ;  /* 0x80000004040c7e2b */ /* 0x000fe2000800000c */
[----:B------:R-:W-:Y:S01]  /*04e0*/  UMOV UR4, 0x55555551 ;  /* 0x5555555100047882 */ /* 0x000fe20000000000 */
[----:B------:R-:W-:-:S02]  /*04f0*/  UMOV UR5, 0x3fa55555 ;  /* 0x3fa5555500057882 */ /* 0x000fc40000000000 */
[C---:B------:R-:W-:Y:S01]  /*0500*/  DFMA R10, R4.reuse, R10, UR4 ;  /* 0x00000004040a7e2b */ /* 0x040fe2000800000a */
[----:B------:R-:W-:Y:S01]  /*0510*/  UMOV UR4, 0x812dea11 ;  /* 0x812dea1100047882 */ /* 0x000fe20000000000 */
[----:B------:R-:W-:Y:S02]  /*0520*/  UMOV UR5, 0x3d719799 ;  /* 0x3d71979900057882 */ /* 0x000fe40000000000 */
[----:B------:R-:W-:-:S04]  /*0530*/  DFMA R12, R4, R12, RZ ;  /* 0x0000000c040c722b */ /* 0x000fc800000000ff */
[----:B------:R-:W-:-:S04]  /*0540*/  DFMA R10, R4, R10, -0.5 ;  /* 0xbfe00000040a742b */ /* 0x000fc8000000000a */
[----:B------:R-:W-:-:S04]  /*0550*/  DFMA R8, R8, R12, R8 ;  /* 0x0000000c0808722b */ /* 0x000fc80000000008 */
[----:B------:R-:W-:-:S06]  /*0560*/  DFMA R10, R4, R10, 1 ;  /* 0x3ff00000040a742b */ /* 0x000fcc000000000a */
[----:B------:R-:W-:-:S04]  /*0570*/  LOP3.LUT R5, R9, 0x80000000, RZ, 0x3c, !PT ;  /* 0x8000000009057812 */ /* 0x000fc800078e3cff */
[----:B------:R-:W-:Y:S02]  /*0580*/  FSEL R5, R5, R11, !P0 ;  /* 0x0000000b05057208 */ /* 0x000fe40004000000 */
[----:B------:R-:W-:Y:S02]  /*0590*/  FSEL R4, R8, R10, !P0 ;  /* 0x0000000a08047208 */ /* 0x000fe40004000000 */
[----:B------:R-:W-:-:S05]  /*05a0*/  @P1 LOP3.LUT R7, R5, 0x80000000, RZ, 0x3c, !PT ;  /* 0x8000000005071812 */ /* 0x000fca00078e3cff */
[----:B------:R-:W-:-:S06]  /*05b0*/  @P1 IMAD.MOV.U32 R5, RZ, RZ, R7 ;  /* 0x000000ffff051224 */ /* 0x000fcc00078e0007 */
[----:B------:R-:W-:-:S08]  /*05c0*/  DADD R4, RZ, R4 ;  /* 0x00000000ff047229 */ /* 0x000fd00000000004 */
[----:B------:R-:W-:-:S14]  /*05d0*/  DSETP.GEU.AND P2, PT, |R4|, UR4, PT ;  /* 0x0000000404007e2a */ /* 0x000fdc000bf4e200 */
[----:B------:R-:W-:Y:S05]  /*05e0*/  @!P2 EXIT ;  /* 0x000000000000a94d */ /* 0x000fea0003800000 */
[----:B------:R-:W0:Y:S01]  /*05f0*/  MUFU.RCP64H R13, R5 ;  /* 0x00000005000d7308 */ /* 0x000e220000001800 */
[----:B------:R-:W-:-:S07]  /*0600*/  IMAD.MOV.U32 R12, RZ, RZ, 0x1 ;  /* 0x00000001ff0c7424 */ /* 0x000fce00078e00ff */
[----:B------:R-:W1:Y:S01]  /*0610*/  FRND.F64.TRUNC R6, R2 ;  /* 0x0000000200067313 */ /* 0x000e62000030d800 */
[----:B0-----:R-:W-:Y:S02]  /*0620*/  DFMA R14, -R4, R12, 1 ;  /* 0x3ff00000040e742b */ /* 0x001fe4000000010c */
[----:B-1----:R-:W-:-:S06]  /*0630*/  DSETP.NEU.AND P2, PT, R2, R6, PT ;  /* 0x000000060200722a */ /* 0x002fcc0003f4d000 */
[----:B------:R-:W-:Y:S01]  /*0640*/  DFMA R14, R14, R14, R14 ;  /* 0x0000000e0e0e722b */ /* 0x000fe2000000000e */
[----:B------:R-:W-:Y:S02]  /*0650*/  FSEL R7, R11, R9, !P0 ;  /* 0x000000090b077208 */ /* 0x000fe40004000000 */
[----:B------:R-:W-:Y:S01]  /*0660*/  FSEL R6, R10, R8, !P0 ;  /* 0x000000080a067208 */ /* 0x000fe20004000000 */
[----:B------:R-:W-:Y:S01]  /*0670*/  DMUL R8, RZ, R2 ;  /* 0x00000002ff087228 */ /* 0x000fe20000000000 */
[----:B------:R-:W-:-:S03]  /*0680*/  @P1 LOP3.LUT R11, R7, 0x80000000, RZ, 0x3c, !PT ;  /* 0x80000000070b1812 */ /* 0x000fc600078e3cff */
[----:B------:R-:W-:Y:S02]  /*0690*/  DFMA R14, R12, R14, R12 ;  /* 0x0000000e0c0e722b */ /* 0x000fe4000000000c */
[----:B------:R-:W-:-:S04]  /*06a0*/  @P1 IMAD.MOV.U32 R7, RZ, RZ, R11 ;  /* 0x000000ffff071224 */ /* 0x000fc800078e000b */
[----:B------:R-:W-:Y:S02]  /*06b0*/  FSEL R6, R8, R6, !P2 ;  /* 0x0000000608067208 */ /* 0x000fe40005000000 */
[----:B------:R-:W-:Y:S01]  /*06c0*/  DFMA R2, -R4, R14, 1 ;  /* 0x3ff000000402742b */ /* 0x000fe2000000010e */
[----:B------:R-:W-:-:S06]  /*06d0*/  FSEL R7, R9, R7, !P2 ;  /* 0x0000000709077208 */ /* 0x000fcc0005000000 */
[----:B------:R-:W-:Y:S02]  /*06e0*/  DADD R10, R6, -1 ;  /* 0xbff00000060a7429 */ /* 0x000fe40000000000 */
[----:B------:R-:W-:-:S08]  /*06f0*/  DFMA R2, R14, R2, R14 ;  /* 0x000000020e02722b */ /* 0x000fd0000000000e */
[----:B------:R-:W-:Y:S01]  /*0700*/  DMUL R6, R10, R2 ;  /* 0x000000020a067228 */ /* 0x000fe20000000000 */
[----:B------:R-:W-:-:S07]  /*0710*/  FSETP.GEU.AND P1, PT, |R11|, 6.5827683646048100446e-37, PT ;  /* 0x036000000b00780b */ /* 0x000fce0003f2e200 */
[----:B------:R-:W-:-:S08]  /*0720*/  DFMA R8, -R4, R6, R10 ;  /* 0x000000060408722b */ /* 0x000fd0000000010a */
[----:B------:R-:W-:-:S10]  /*0730*/  DFMA R2, R2, R8, R6 ;  /* 0x000000080202722b */ /* 0x000fd40000000006 */
[----:B------:R-:W-:-:S05]  /*0740*/  FFMA R0, RZ, R5, R3 ;  /* 0x00000005ff007223 */ /* 0x000fca0000000003 */
[----:B------:R-:W-:-:S13]  /*0750*/  FSETP.GT.AND P0, PT, |R0|, 1.469367938527859385e-39, PT ;  /* 0x001000000000780b */ /* 0x000fda0003f04200 */
[----:B------:R-:W-:Y:S05]  /*0760*/  @P0 BRA P1, `(.L_x_1) ;  /* 0x0000000000180947 */ /* 0x000fea0000800000 */
[----:B------:R-:W-:Y:S01]  /*0770*/  MOV R12, R10 ;  /* 0x0000000a000c7202 */ /* 0x000fe20000000f00 */
[----:B------:R-:W-:Y:S01]  /*0780*/  IMAD.MOV.U32 R13, RZ, RZ, R11 ;  /* 0x000000ffff0d7224 */ /* 0x000fe200078e000b */
[----:B------:R-:W-:-:S07]  /*0790*/  MOV R0, 0x7b0 ;  /* 0x000007b000007802 */ /* 0x000fce0000000f00 */
[----:B------:R-:W-:Y:S05]  /*07a0*/  CALL.REL.NOINC `($__internal_0_$__cuda_sm20_div_rn_f64_full) ;  /* 0x0000000c00887944 */ /* 0x000fea0003c00000 */
[----:B------:R-:W-:Y:S02]  /*07b0*/  IMAD.MOV.U32 R2, RZ, RZ, R12 ;  /* 0x000000ffff027224 */ /* 0x000fe400078e000c */
[----:B------:R-:W-:-:S07]  /*07c0*/  IMAD.MOV.U32 R3, RZ, RZ, R13 ;  /* 0x000000ffff037224 */ /* 0x000fce00078e000d */
.L_x_1:
[----:B------:R-:W0:Y:S01]  /*07d0*/  S2R R5, SR_TID.X ;  /* 0x0000000000057919 */ /* 0x000e220000002100 */
[----:B------:R-:W0:Y:S01]  /*07e0*/  S2UR UR4, SR_CTAID.X ;  /* 0x00000000000479c3 */ /* 0x000e220000002500 */
[----:B------:R-:W1:Y:S07]  /*07f0*/  LDCU UR6, c[0x0][0x38c] ;  /* 0x00007180ff0677ac */ /* 0x000e6e0008000800 */
[----:B------:R-:W0:Y:S02]  /*0800*/  LDC R4, c[0x0][0x360] ;  /* 0x0000d800ff047b82 */ /* 0x000e240000000800 */
[----:B0-----:R-:W-:-:S05]  /*0810*/  IMAD R5, R4, UR4, R5 ;  /* 0x0000000404057c24 */ /* 0x001fca000f8e0205 */
[----:B-1----:R-:W-:-:S13]  /*0820*/  ISETP.GE.AND P0, PT, R5, UR6, PT ;  /* 0x0000000605007c0c */ /* 0x002fda000bf06270 */
[----:B------:R-:W-:Y:S05]  /*0830*/  @P0 EXIT ;  /* 0x000000000000094d */ /* 0x000fea0003800000 */
[----:B------:R-:W0:Y:S01]  /*0840*/  LDCU UR4, c[0x0][0x390] ;  /* 0x00007200ff0477ac */ /* 0x000e220008000800 */
[----:B------:R-:W1:Y:S01]  /*0850*/  LDC.64 R10, c[0x0][0x380] ;  /* 0x0000e000ff0a7b82 */ /* 0x000e620000000a00 */
[----:B------:R-:W-:Y:S01]  /*0860*/  DADD R8, R2, 1 ;  /* 0x3ff0000002087429 */ /* 0x000fe20000000000 */
[----:B------:R-:W2:Y:S01]  /*0870*/  LDCU UR5, c[0x0][0x370] ;  /* 0x00006e00ff0577ac */ /* 0x000ea20008000800 */
[----:B------:R-:W3:Y:S05]  /*0880*/  LDCU.64 UR8, c[0x0][0x358] ;  /* 0x00006b00ff0877ac */ /* 0x000eea0008000a00 */
[----:B------:R-:W4:Y:S01]  /*0890*/  LDC.64 R12, c[0x0][0x398] ;  /* 0x0000e600ff0c7b82 */ /* 0x000f220000000a00 */
[----:B0-----:R-:W-:Y:S01]  /*08a0*/  UISETP.GT.U32.AND UP0, UPT, UR4, 0x1, UPT ;  /* 0x000000010400788c */ /* 0x001fe2000bf04070 */
[----:B--2---:R-:W-:-:S08]  /*08b0*/  IMAD R4, R4, UR5, RZ ;  /* 0x0000000504047c24 */ /* 0x004fd0000f8e02ff */
[----:B---3--:R-:W-:Y:S05]  /*08c0*/  BRA.U UP0, `(.L_x_2) ;  /* 0x0000000100207547 */ /* 0x008fea000b800000 */
.L_x_3:
[----:B01----:R-:W-:-:S06]  /*08d0*/  IMAD.WIDE R2, R5, 0x4, R10 ;  /* 0x0000000405027825 */ /* 0x003fcc00078e020a */
[----:B------:R-:W2:Y:S01]  /*08e0*/  LDG.E.CONSTANT R3, desc[UR8][R2.64] ;  /* 0x0000000802037981 */ /* 0x000ea2000c1e9900 */
[----:B----4-:R-:W-:Y:S01]  /*08f0*/  IMAD.WIDE R6, R5, 0x4, R12 ;  /* 0x0000000405067825 */ /* 0x010fe200078e020c */
[----:B------:R-:W-:-:S04]  /*0900*/  IADD3 R5, PT, PT, R4, R5, RZ ;  /* 0x0000000504057210 */ /* 0x000fc80007ffe0ff */
[----:B------:R-:W-:Y:S01]  /*0910*/  ISETP.GE.AND P0, PT, R5, UR6, PT ;  /* 0x0000000605007c0c */ /* 0x000fe2000bf06270 */
[----:B--2---:R0:W-:-:S12]  /*0920*/  STG.E desc[UR8][R6.64], R3 ;  /* 0x0000000306007986 */ /* 0x0041d8000c101908 */
[----:B------:R-:W-:Y:S05]  /*0930*/  @!P0 BRA `(.L_x_3) ;  /* 0xfffffffc00e48947 */ /* 0x000fea000383ffff */
[----:B------:R-:W-:Y:S05]  /*0940*/  EXIT ;  /* 0x000000000000794d */ /* 0x000fea0003800000 */
.L_x_2:
[----:B------:R-:W-:Y:S01]  /*0950*/  UIADD3 UR5, UPT, UPT, UR4, -0x1, URZ ;  /* 0xffffffff04057890 */ /* 0x000fe2000fffe0ff */
[----:B------:R-:W-:Y:S01]  /*0960*/  IMAD.MOV.U32 R6, RZ, RZ, 0x0 ;  /* 0x00000000ff067424 */ /* 0x000fe200078e00ff */
[----:B------:R-:W-:Y:S01]  /*0970*/  UIADD3 UR6, UPT, UPT, UR4, 0x7, URZ ;  /* 0x0000000704067890 */ /* 0x000fe2000fffe0ff */
[----:B------:R-:W-:-:S03]  /*0980*/  IMAD.MOV.U32 R7, RZ, RZ, 0x3ff00000 ;  /* 0x3ff00000ff077424 */ /* 0x000fc600078e00ff */
[----:B------:R-:W-:Y:S01]  /*0990*/  IMAD.U32 R3, RZ, RZ, UR5 ;  /* 0x00000005ff037e24 */ /* 0x000fe2000f8e00ff */
[----:B------:R-:W-:Y:S02]  /*09a0*/  ULOP3.LUT UR4, UR6, 0x7, URZ, 0xc0, !UPT ;  /* 0x0000000706047892 */ /* 0x000fe4000f8ec0ff */
[C---:B------:R-:W-:Y:S02]  /*09b0*/  DFMA R6, R8.reuse, -0.5, R6 ;  /* 0xbfe000000806782b */ /* 0x040fe40000000006 */
[----:B------:R-:W-:Y:S01]  /*09c0*/  LOP3.LUT R2, R3, 0xfffffff8, RZ, 0xc0, !PT ;  /* 0xfffffff803027812 */ /* 0x000fe200078ec0ff */
[----:B------:R-:W-:Y:S01]  /*09d0*/  DADD R8, -R8, 1 ;  /* 0x3ff0000008087429 */ /* 0x000fe20000000100 */
[----:B------:R-:W-:Y:S02]  /*09e0*/  UIADD3 UR4, UPT, UPT, UR4, -0x1, URZ ;  /* 0xffffffff04047890 */ /* 0x000fe4000fffe0ff */
[----:B------:R-:W-:Y:S02]  /*09f0*/  IADD3 R2, PT, PT, -R2, RZ, RZ ;  /* 0x000000ff02027210 */ /* 0x000fe40007ffe1ff */
[----:B------:R-:W-:-:S11]  /*0a00*/  UISETP.GE.U32.AND UP0, UPT, UR4, 0x3, UPT ;  /* 0x000000030400788c */ /* 0x000fd6000bf06070 */
.L_x_10:
[----:B01----:R-:W0:Y:S08]  /*0a10*/  LDC.64 R10, c[0x0][0x380] ;  /* 0x0000e000ff0a7b82 */ /* 0x003e300000000a00 */
[----:B----4-:R-:W1:Y:S08]  /*0a20*/  LDC.64 R12, c[0x0][0x398] ;  /* 0x0000e600ff0c7b82 */ /* 0x010e700000000a00 */
[----:B--2---:R-:W2:Y:S01]  /*0a30*/  LDC R0, c[0x0][0x390] ;  /* 0x0000e400ff007b82 */ /* 0x004ea20000000800 */
[----:B0--3--:R-:W-:-:S06]  /*0a40*/  IMAD.WIDE R16, R5, 0x4, R10 ;  /* 0x0000000405107825 */ /* 0x009fcc00078e020a */
[----:B------:R-:W3:Y:S01]  /*0a50*/  LDG.E.CONSTANT R17, desc[UR8][R16.64] ;  /* 0x0000000810117981 */ /* 0x000ee2000c1e9900 */
[----:B------:R-:W-:Y:S01]  /*0a60*/  LOP3.LUT P1, RZ, R3, 0x7, RZ, 0xc0, !PT ;  /* 0x0000000703ff7812 */ /* 0x000fe2000782c0ff */
[----:B-1----:R-:W-:-:S04]  /*0a70*/  IMAD.WIDE R22, R5, 0x4, R12 ;  /* 0x0000000405167825 */ /* 0x002fc800078e020c */
[----:B------:R-:W-:Y:S02]  /*0a80*/  IMAD.MOV.U32 R15, RZ, RZ, R5 ;  /* 0x000000ffff0f7224 */ /* 0x000fe400078e0005 */
[----:B--2---:R-:W-:-:S05]  /*0a90*/  VIADD R14, R0, 0xfffffffe ;  /* 0xfffffffe000e7836 */ /* 0x004fca0000000000 */
[----:B------:R-:W-:Y:S01]  /*0aa0*/  ISETP.GE.U32.AND P0, PT, R14, 0x7, PT ;  /* 0x000000070e00780c */ /* 0x000fe20003f06070 */
[----:B---3--:R0:W-:Y:S01]  /*0ab0*/  STG.E desc[UR8][R22.64], R17 ;  /* 0x0000001116007986 */ /* 0x0081e2000c101908 */
[----:B------:R-:W1:Y:S02]  /*0ac0*/  F2F.F64.F32 R18, R17 ;  /* 0x0000001100127310 */ /* 0x000e640000201800 */
[----:B-1----:R-:W-:Y:S01]  /*0ad0*/  IMAD.MOV.U32 R20, RZ, RZ, R18 ;  /* 0x000000ffff147224 */ /* 0x002fe200078e0012 */
[----:B------:R-:W-:-:S08]  /*0ae0*/  MOV R21, R19 ;  /* 0x0000001300157202 */ /* 0x000fd00000000f00 */
[----:B0-----:R-:W-:Y:S05]  /*0af0*/  @!P0 BRA `(.L_x_4) ;  /* 0x00000004004c8947 */ /* 0x001fea0003800000 */
[----:B------:R-:W0:Y:S01]  /*0b00*/  LDC R14, c[0x0][0x38c] ;  /* 0x0000e300ff0e7b82 */ /* 0x000e220000000800 */
[----:B------:R-:W-:Y:S01]  /*0b10*/  IMAD.MOV.U32 R26, RZ, RZ, R2 ;  /* 0x000000ffff1a7224 */ /* 0x000fe200078e0002 */
[----:B------:R-:W-:Y:S01]  /*0b20*/  MOV R21, R19 ;  /* 0x0000001300157202 */ /* 0x000fe20000000f00 */
[----:B------:R-:W-:Y:S02]  /*0b30*/  IMAD.MOV.U32 R15, RZ, RZ, R5 ;  /* 0x000000ffff0f7224 */ /* 0x000fe400078e0005 */
[----:B------:R-:W-:Y:S02]  /*0b40*/  IMAD.MOV.U32 R20, RZ, RZ, R18 ;  /* 0x000000ffff147224 */ /* 0x000fe400078e0012 */
[----:B0-----:R-:W-:-:S07]  /*0b50*/  IMAD.IADD R27, R5, 0x1, R14 ;  /* 0x00000001051b7824 */ /* 0x001fce00078e020e */
.L_x_5:
[----:B0-----:R-:W-:-:S05]  /*0b60*/  IMAD.WIDE R22, R27, 0x4, R10 ;  /* 0x000000041b167825 */ /* 0x001fca00078e020a */
[----:B------:R0:W2:Y:S02]  /*0b70*/  LDG.E.CONSTANT R16, desc[UR8][R22.64] ;  /* 0x0000000816107981 */ /* 0x0000a4000c1e9900 */
[----:B0-----:R-:W-:-:S05]  /*0b80*/  IMAD.WIDE.U32 R22, R14, 0x4, R22 ;  /* 0x000000040e167825 */ /* 0x001fca00078e0016 */
[----:B------:R-:W3:Y:S01]  /*0b90*/  LDG.E.CONSTANT R28, desc[UR8][R22.64] ;  /* 0x00000008161c7981 */ /* 0x000ee2000c1e9900 */
[----:B--2---:R-:W0:Y:S02]  /*0ba0*/  F2F.F64.F32 R16, R16 ;  /* 0x0000001000107310 */ /* 0x004e240000201800 */
[----:B0-----:R-:W-:-:S06]  /*0bb0*/  DADD R24, R16, -R20 ;  /* 0x0000000010187229 */ /* 0x001fcc0000000814 */
[----:B---3--:R-:W0:Y:S02]  /*0bc0*/  F2F.F64.F32 R28, R28 ;  /* 0x0000001c001c7310 */ /* 0x008e240000201800 */
[----:B------:R-:W-:-:S08]  /*0bd0*/  DMUL R24, R6, R24 ;  /* 0x0000001806187228 */ /* 0x000fd00000000000 */
[----:B------:R-:W-:Y:S02]  /*0be0*/  DFMA R24, R8, R18, R24 ;  /* 0x000000120818722b */ /* 0x000fe40000000018 */
[----:B0-----:R-:W-:Y:S01]  /*0bf0*/  DADD R18, -R16, R28 ;  /* 0x0000000010127229 */ /* 0x001fe2000000011c */
[----:B------:R-:W-:-:S03]  /*0c00*/  IMAD.WIDE.U32 R16, R14, 0x4, R22 ;  /* 0x000000040e107825 */ /* 0x000fc600078e0016 */
[----:B------:R0:W1:Y:S01]  /*0c10*/  F2F.F32.F64 R20, R24 ;  /* 0x0000001800147310 */ /* 0x0000620000301000 */
[----:B------:R-:W-:-:S03]  /*0c20*/  IMAD.WIDE R22, R27, 0x4, R12 ;  /* 0x000000041b167825 */ /* 0x000fc600078e020c */
[----:B------:R-:W-:-:S08]  /*0c30*/  DMUL R18, R6, R18 ;  /* 0x0000001206127228 */ /* 0x000fd00000000000 */
[----:B------:R-:W-:Y:S01]  /*0c40*/  DFMA R18, R8, R24, R18 ;  /* 0x000000180812722b */ /* 0x000fe20000000012 */
[----:B0-----:R-:W2:Y:S04]  /*0c50*/  LDG.E.CONSTANT R24, desc[UR8][R16.64] ;  /* 0x0000000810187981 */ /* 0x001ea8000c1e9900 */
[----:B-1----:R0:W-:Y:S02]  /*0c60*/  STG.E desc[UR8][R22.64], R20 ;  /* 0x0000001416007986 */ /* 0x0021e4000c101908 */
[C---:B0-----:R-:W-:Y:S01]  /*0c70*/  IMAD.WIDE.U32 R20, R14.reuse, 0x4, R22 ;  /* 0x000000040e147825 */ /* 0x041fe200078e0016 */
[----:B------:R-:W0:Y:S04]  /*0c80*/  F2F.F32.F64 R25, R18 ;  /* 0x0000001200197310 */ /* 0x000e280000301000 */
[----:B0-----:R0:W-:Y:S04]  /*0c90*/  STG.E desc[UR8][R20.64], R25 ;  /* 0x0000001914007986 */ /* 0x0011e8000c101908 */
[----:B--2---:R-:W1:Y:S02]  /*0ca0*/  F2F.F64.F32 R22, R24 ;  /* 0x0000001800167310 */ /* 0x004e640000201800 */
[----:B-1----:R-:W-:Y:S01]  /*0cb0*/  DADD R28, -R28, R22 ;  /* 0x000000001c1c7229 */ /* 0x002fe20000000116 */
[----:B0-----:R-:W-:-:S07]  /*0cc0*/  IMAD.WIDE.U32 R24, R14, 0x4, R16 ;  /* 0x000000040e187825 */ /* 0x001fce00078e0010 */
[----:B------:R-:W-:-:S08]  /*0cd0*/  DMUL R28, R6, R28 ;  /* 0x0000001c061c7228 */ /* 0x000fd00000000000 */
[----:B------:R-:W-:Y:S01]  /*0ce0*/  DFMA R28, R8, R18, R28 ;  /* 0x00000012081c722b */ /* 0x000fe2000000001c */
[----:B------:R-:W2:Y:S05]  /*0cf0*/  LDG.E.CONSTANT R18, desc[UR8][R24.64] ;  /* 0x0000000818127981 */ /* 0x000eaa000c1e9900 */
[----:B------:R-:W0:Y:S01]  /*0d00*/  F2F.F32.F64 R19, R28 ;  /* 0x0000001c00137310 */ /* 0x000e220000301000 */
[----:B------:R-:W-:-:S05]  /*0d10*/  IMAD.WIDE.U32 R16, R14, 0x4, R20 ;  /* 0x000000040e107825 */ /* 0x000fca00078e0014 */
[----:B0-----:R2:W-:Y:S01]  /*0d20*/  STG.E desc[UR8][R16.64], R19 ;  /* 0x0000001310007986 */ /* 0x0015e2000c101908 */
[----:B------:R-:W-:Y:S01]  /*0d30*/  IMAD.WIDE.U32 R20, R14, 0x4, R24 ;  /* 0x000000040e147825 */ /* 0x000fe200078e0018 */
[----:B--2---:R-:W0:Y:S02]  /*0d40*/  F2F.F64.F32 R18, R18 ;  /* 0x0000001200127310 */ /* 0x004e240000201800 */
[----:B0-----:R-:W-:-:S08]  /*0d50*/  DADD R22, -R22, R18 ;  /* 0x0000000016167229 */ /* 0x001fd00000000112 */
        /* <DEDUP_REMOVED lines=11> */
[----:B------:R0:W2:Y:S05]  /*0e10*/  LDG.E.CONSTANT R22, desc[UR8][R16.64] ;  /* 0x0000000810167981 */ /* 0x0000aa000c1e9900 */
[----:B------:R-:W1:Y:S01]  /*0e20*/  F2F.F32.F64 R23, R18 ;  /* 0x0000001200177310 */ /* 0x000e620000301000 */
[----:B------:R-:W-:-:S05]  /*0e30*/  IMAD.WIDE.U32 R20, R14, 0x4, R24 ;  /* 0x000000040e147825 */ /* 0x000fca00078e0018 */
[----:B-1----:R2:W-:Y:S01]  /*0e40*/  STG.E desc[UR8][R20.64], R23 ;  /* 0x0000001714007986 */ /* 0x0025e2000c101908 */
[----:B------:R-:W-:-:S04]  /*0e50*/  IMAD.WIDE.U32 R24, R14, 0x4, R16 ;  /* 0x000000040e187825 */ /* 0x000fc800078e0010 */
[----:B0-----:R-:W-:Y:S01]  /*0e60*/  IMAD.WIDE.U32 R16, R14, 0x4, R20 ;  /* 0x000000040e107825 */ /* 0x001fe200078e0014 */
[----:B--2---:R-:W0:Y:S02]  /*0e70*/  F2F.F64.F32 R22, R22 ;  /* 0x0000001600167310 */ /* 0x004e240000201800 */
[----:B0-----:R-:W-:-:S08]  /*0e80*/  DADD R28, -R28, R22 ;  /* 0x000000001c1c7229 */ /* 0x001fd00000000116 */
[----:B------:R-:W-:-:S08]  /*0e90*/  DMUL R28, R6, R28 ;  /* 0x0000001c061c7228 */ /* 0x000fd00000000000 */
[----:B------:R-:W-:Y:S01]  /*0ea0*/  DFMA R28, R8, R18, R28 ;  /* 0x00000012081c722b */ /* 0x000fe2000000001c */
[----:B------:R0:W2:Y:S02]  /*0eb0*/  LDG.E.CONSTANT R18, desc[UR8][R24.64] ;  /* 0x0000000818127981 */ /* 0x0000a4000c1e9900 */
[----:B0-----:R-:W-:-:S05]  /*0ec0*/  IMAD.WIDE.U32 R24, R14, 0x4, R24 ;  /* 0x000000040e187825 */ /* 0x001fca00078e0018 */
[----:B------:R-:W3:Y:S01]  /*0ed0*/  LDG.E.CONSTANT R20, desc[UR8][R24.64] ;  /* 0x0000000818147981 */ /* 0x000ee2000c1e9900 */
[----:B------:R-:W0:Y:S03]  /*0ee0*/  F2F.F32.F64 R19, R28 ;  /* 0x0000001c00137310 */ /* 0x000e260000301000 */
[----:B0-----:R0:W-:Y:S01]  /*0ef0*/  STG.E desc[UR8][R16.64], R19 ;  /* 0x0000001310007986 */ /* 0x0011e2000c101908 */
[----:B------:R-:W-:Y:S02]  /*0f00*/  VIADD R26, R26, 0x8 ;  /* 0x000000081a1a7836 */ /* 0x000fe40000000000 */
[----:B0-----:R-:W-:-:S03]  /*0f10*/  IMAD.WIDE.U32 R16, R14, 0x4, R16 ;  /* 0x000000040e107825 */ /* 0x001fc600078e0010 */
[----:B------:R-:W-:Y:S02]  /*0f20*/  ISETP.NE.AND P0, PT, R26, RZ, PT ;  /* 0x000000ff1a00720c */ /* 0x000fe40003f05270 */
[C---:B------:R-:W-:Y:S01]  /*0f30*/  LEA R27, R14.reuse, R27, 0x3 ;  /* 0x0000001b0e1b7211 */ /* 0x040fe200078e18ff */
[----:B------:R-:W-:Y:S01]  /*0f40*/  IMAD R15, R14, 0x8, R15 ;  /* 0x000000080e0f7824 */ /* 0x000fe200078e020f */
[----:B--2---:R-:W0:Y:S08]  /*0f50*/  F2F.F64.F32 R18, R18 ;  /* 0x0000001200127310 */ /* 0x004e300000201800 */
[----:B---3--:R-:W1:Y:S01]  /*0f60*/  F2F.F64.F32 R20, R20 ;  /* 0x0000001400147310 */ /* 0x008e620000201800 */
[----:B0-----:R-:W-:-:S08]  /*0f70*/  DADD R22, -R22, R18 ;  /* 0x0000000016167229 */ /* 0x001fd00000000112 */
[----:B------:R-:W-:Y:S02]  /*0f80*/  DMUL R22, R6, R22 ;  /* 0x0000001606167228 */ /* 0x000fe40000000000 */
[----:B-1----:R-:W-:-:S06]  /*0f90*/  DADD R18, -R18, R20 ;  /* 0x0000000012127229 */ /* 0x002fcc0000000114 */
[----:B------:R-:W-:Y:S02]  /*0fa0*/  DFMA R22, R8, R28, R22 ;  /* 0x0000001c0816722b */ /* 0x000fe40000000016 */
[----:B------:R-:W-:-:S04]  /*0fb0*/  DMUL R18, R6, R18 ;  /* 0x0000001206127228 */ /* 0x000fc80000000000 */
[----:B------:R0:W1:Y:S04]  /*0fc0*/  F2F.F32.F64 R28, R22 ;  /* 0x00000016001c7310 */ /* 0x0000680000301000 */
[----:B------:R-:W-:-:S06]  /*0fd0*/  DFMA R18, R8, R22, R18 ;  /* 0x000000160812722b */ /* 0x000fcc0000000012 */
[----:B------:R-:W2:Y:S01]  /*0fe0*/  F2F.F32.F64 R29, R18 ;  /* 0x00000012001d7310 */ /* 0x000ea20000301000 */
[----:B0-----:R-:W-:Y:S01]  /*0ff0*/  IMAD.WIDE.U32 R22, R14, 0x4, R16 ;  /* 0x000000040e167825 */ /* 0x001fe200078e0010 */
[----:B-1----:R0:W-:Y:S04]  /*1000*/  STG.E desc[UR8][R16.64], R28 ;  /* 0x0000001c10007986 */ /* 0x0021e8000c101908 */
[----:B--2---:R0:W-:Y:S01]  /*1010*/  STG.E desc[UR8][R22.64], R29 ;  /* 0x0000001d16007986 */ /* 0x0041e2000c101908 */
[----:B------:R-:W-:Y:S05]  /*1020*/  @P0 BRA `(.L_x_5) ;  /* 0xfffffff800cc0947 */ /* 0x000fea000383ffff */
.L_x_4:
[----:B------:R-:W-:Y:S04]  /*1030*/  BSSY.RECONVERGENT B0, `(.L_x_6) ;  /* 0x0000054000007945 */ /* 0x000fe80003800200 */
[----:B------:R-:W-:Y:S05]  /*1040*/  @!P1 BRA `(.L_x_7) ;  /* 0x0000000400489947 */ /* 0x000fea0003800000 */
[----:B------:R-:W-:Y:S01]  /*1050*/  ULOP3.LUT UP1, URZ, UR6, 0x3, URZ, 0xc0, !UPT ;  /* 0x0000000306ff7892 */ /* 0x000fe2000f82c0ff */
[----:B------:R-:W-:Y:S10]  /*1060*/  BRA.U !UP0, `(.L_x_8) ;  /* 0x0000000108a07547 */ /* 0x000ff4000b800000 */
[----:B------:R-:W1:Y:S02]  /*1070*/  LDC R24, c[0x0][0x38c] ;  /* 0x0000e300ff187b82 */ /* 0x000e640000000800 */
[----:B-1----:R-:W-:-:S04]  /*1080*/  IMAD.IADD R25, R15, 0x1, R24 ;  /* 0x000000010f197824 */ /* 0x002fc800078e0218 */
[----:B0-----:R-:W-:-:S05]  /*1090*/  IMAD.WIDE R16, R25, 0x4, R10 ;  /* 0x0000000419107825 */ /* 0x001fca00078e020a */
[----:B------:R-:W2:Y:S01]  /*10a0*/  LDG.E.CONSTANT R28, desc[UR8][R16.64] ;  /* 0x00000008101c7981 */ /* 0x000ea2000c1e9900 */
[----:B------:R-:W-:-:S05]  /*10b0*/  IMAD.WIDE.U32 R14, R24, 0x4, R16 ;  /* 0x00000004180e7825 */ /* 0x000fca00078e0010 */
[----:B------:R0:W3:Y:S02]  /*10c0*/  LDG.E.CONSTANT R29, desc[UR8][R14.64] ;  /* 0x000000080e1d7981 */ /* 0x0000e4000c1e9900 */
[----:B0-----:R-:W-:-:S05]  /*10d0*/  IMAD.WIDE.U32 R14, R24, 0x4, R14 ;  /* 0x00000004180e7825 */ /* 0x001fca00078e000e */
[----:B------:R3:W4:Y:S01]  /*10e0*/  LDG.E.CONSTANT R27, desc[UR8][R14.64] ;  /* 0x000000080e1b7981 */ /* 0x000722000c1e9900 */
[----:B------:R-:W-:-:S05]  /*10f0*/  IMAD.WIDE.U32 R16, R24, 0x4, R14 ;  /* 0x0000000418107825 */ /* 0x000fca00078e000e */
[----:B------:R4:W5:Y:S01]  /*1100*/  LDG.E.CONSTANT R26, desc[UR8][R16.64] ;  /* 0x00000008101a7981 */ /* 0x000962000c1e9900 */
[----:B--2---:R-:W0:Y:S08]  /*1110*/  F2F.F64.F32 R22, R28 ;  /* 0x0000001c00167310 */ /* 0x004e300000201800 */
[----:B---3--:R-:W1:Y:S01]  /*1120*/  F2F.F64.F32 R14, R29 ;  /* 0x0000001d000e7310 */ /* 0x008e620000201800 */
[----:B0-----:R-:W-:-:S07]  /*1130*/  DADD R20, -R20, R22 ;  /* 0x0000000014147229 */ /* 0x001fce0000000116 */
[----:B----4-:R-:W0:Y:S01]  /*1140*/  F2F.F64.F32 R16, R27 ;  /* 0x0000001b00107310 */ /* 0x010e220000201800 */
[----:B------:R-:W-:Y:S02]  /*1150*/  DMUL R20, R6, R20 ;  /* 0x0000001406147228 */ /* 0x000fe40000000000 */
[----:B-1----:R-:W-:-:S06]  /*1160*/  DADD R22, -R22, R14 ;  /* 0x0000000016167229 */ /* 0x002fcc000000010e */
[----:B------:R-:W-:Y:S02]  /*1170*/  DFMA R28, R8, R18, R20 ;  /* 0x00000012081c722b */ /* 0x000fe40000000014 */
[----:B-----5:R-:W1:Y:S01]  /*1180*/  F2F.F64.F32 R20, R26 ;  /* 0x0000001a00147310 */ /* 0x020e620000201800 */
[----:B------:R-:W-:Y:S02]  /*1190*/  DMUL R22, R6, R22 ;  /* 0x0000001606167228 */ /* 0x000fe40000000000 */
[----:B0-----:R-:W-:-:S06]  /*11a0*/  DADD R14, -R14, R16 ;  /* 0x000000000e0e7229 */ /* 0x001fcc0000000110 */
[----:B------:R-:W-:Y:S02]  /*11b0*/  DFMA R22, R8, R28, R22 ;  /* 0x0000001c0816722b */ /* 0x000fe40000000016 */
[----:B------:R-:W-:Y:S01]  /*11c0*/  DMUL R14, R6, R14 ;  /* 0x0000000e060e7228 */ /* 0x000fe20000000000 */
[----:B------:R-:W0:Y:S01]  /*11d0*/  F2F.F32.F64 R28, R28 ;  /* 0x0000001c001c7310 */ /* 0x000e220000301000 */
[----:B-1----:R-:W-:-:S06]  /*11e0*/  DADD R16, -R16, R20 ;  /* 0x0000000010107229 */ /* 0x002fcc0000000114 */
[----:B------:R-:W-:Y:S01]  /*11f0*/  DFMA R14, R8, R22, R14 ;  /* 0x00000016080e722b */ /* 0x000fe2000000000e */
[----:B------:R-:W1:Y:S01]  /*1200*/  F2F.F32.F64 R22, R22 ;  /* 0x0000001600167310 */ /* 0x000e620000301000 */
[----:B------:R-:W-:-:S07]  /*1210*/  DMUL R16, R6, R16 ;  /* 0x0000001006107228 */ /* 0x000fce0000000000 */
[----:B------:R2:W3:Y:S01]  /*1220*/  F2F.F32.F64 R27, R14 ;  /* 0x0000000e001b7310 */ /* 0x0004e20000301000 */
[----:B------:R-:W-:Y:S01]  /*1230*/  DFMA R18, R8, R14, R16 ;  /* 0x0000000e0812722b */ /* 0x000fe20000000010 */
[----:B------:R-:W-:-:S06]  /*1240*/  IMAD.WIDE R16, R25, 0x4, R12 ;  /* 0x0000000419107825 */ /* 0x000fcc00078e020c */
[----:B------:R-:W4:Y:S01]  /*1250*/  F2F.F32.F64 R26, R18 ;  /* 0x00000012001a7310 */ /* 0x000f220000301000 */
[----:B0-----:R0:W-:Y:S01]  /*1260*/  STG.E desc[UR8][R16.64], R28 ;  /* 0x0000001c10007986 */ /* 0x0011e2000c101908 */
[----:B--2---:R-:W-:-:S04]  /*1270*/  IMAD.WIDE.U32 R14, R24, 0x4, R16 ;  /* 0x00000004180e7825 */ /* 0x004fc800078e0010 */
[C---:B------:R-:W-:Y:S01]  /*1280*/  IMAD R25, R24.reuse, 0x2, R25 ;  /* 0x0000000218197824 */ /* 0x040fe200078e0219 */
[----:B-1----:R1:W-:Y:S01]  /*1290*/  STG.E desc[UR8][R14.64], R22 ;  /* 0x000000160e007986 */ /* 0x0023e2000c101908 */
[----:B0-----:R-:W-:-:S05]  /*12a0*/  IMAD.WIDE.U32 R28, R24, 0x4, R14 ;  /* 0x00000004181c7825 */ /* 0x001fca00078e000e */
[----:B---3--:R2:W-:Y:S01]  /*12b0*/  STG.E desc[UR8][R28.64], R27 ;  /* 0x0000001b1c007986 */ /* 0x0085e2000c101908 */
[----:B------:R-:W-:-:S04]  /*12c0*/  IMAD.WIDE.U32 R16, R24, 0x4, R28 ;  /* 0x0000000418107825 */ /* 0x000fc800078e001c */
[----:B-1----:R-:W-:Y:S01]  /*12d0*/  IMAD.IADD R15, R25, 0x1, R24 ;  /* 0x00000001190f7824 */ /* 0x002fe200078e0218 */
[----:B----4-:R2:W-:Y:S06]  /*12e0*/  STG.E desc[UR8][R16.64], R26 ;  /* 0x0000001a10007986 */ /* 0x0105ec000c101908 */
.L_x_8:
[----:B------:R-:W-:Y:S05]  /*12f0*/  BRA.U !UP1, `(.L_x_7) ;  /* 0x00000001099c7547 */ /* 0x000fea000b800000 */
[C---:B------:R-:W-:Y:S02]  /*1300*/  IADD3 R3, PT, PT, R0.reuse, -0x1, RZ ;  /* 0xffffffff00037810 */ /* 0x040fe40007ffe0ff */
[----:B------:R-:W-:Y:S02]  /*1310*/  LOP3.LUT R0, R0, 0x1, RZ, 0xc0, !PT ;  /* 0x0000000100007812 */ /* 0x000fe400078ec0ff */
[----:B------:R-:W-:Y:S02]  /*1320*/  LOP3.LUT R14, R3, 0x3, RZ, 0xc0, !PT ;  /* 0x00000003030e7812 */ /* 0x000fe400078ec0ff */
[----:B------:R-:W-:Y:S02]  /*1330*/  ISETP.NE.U32.AND P1, PT, R0, 0x1, PT ;  /* 0x000000010000780c */ /* 0x000fe40003f25070 */
[----:B------:R-:W-:-:S13]  /*1340*/  ISETP.NE.AND P0, PT, R14, 0x1, PT ;  /* 0x000000010e00780c */ /* 0x000fda0003f05270 */
[----:B------:R-:W-:Y:S05]  /*1350*/  @!P0 BRA `(.L_x_9) ;  /* 0x0000000000548947 */ /* 0x000fea0003800000 */
[----:B------:R-:W0:Y:S02]  /*1360*/  LDC R0, c[0x0][0x38c] ;  /* 0x0000e300ff007b82 */ /* 0x000e240000000800 */
[----:B0-----:R-:W-:-:S04]  /*1370*/  IMAD.IADD R23, R15, 0x1, R0 ;  /* 0x000000010f177824 */ /* 0x001fc800078e0200 */
[----:B--2---:R-:W-:-:S05]  /*1380*/  IMAD.WIDE R26, R23, 0x4, R10 ;  /* 0x00000004171a7825 */ /* 0x004fca00078e020a */
[----:B------:R-:W2:Y:S01]  /*1390*/  LDG.E.CONSTANT R22, desc[UR8][R26.64] ;  /* 0x000000081a167981 */ /* 0x000ea2000c1e9900 */
[----:B------:R-:W-:-:S06]  /*13a0*/  IMAD.WIDE.U32 R28, R0, 0x4, R26 ;  /* 0x00000004001c7825 */ /* 0x000fcc00078e001a */
[----:B------:R-:W3:Y:S01]  /*13b0*/  LDG.E.CONSTANT R28, desc[UR8][R28.64] ;  /* 0x000000081c1c7981 */ /* 0x000ee2000c1e9900 */
[----:B--2---:R-:W0:Y:S02]  /*13c0*/  F2F.F64.F32 R16, R22 ;  /* 0x0000001600107310 */ /* 0x004e240000201800 */
[----:B0-----:R-:W-:-:S06]  /*13d0*/  DADD R14, -R20, R16 ;  /* 0x00000000140e7229 */ /* 0x001fcc0000000110 */
[----:B---3--:R-:W0:Y:S02]  /*13e0*/  F2F.F64.F32 R20, R28 ;  /* 0x0000001c00147310 */ /* 0x008e240000201800 */
[----:B------:R-:W-:-:S08]  /*13f0*/  DMUL R14, R6, R14 ;  /* 0x0000000e060e7228 */ /* 0x000fd00000000000 */
[----:B------:R-:W-:Y:S02]  /*1400*/  DFMA R24, R8, R18, R14 ;  /* 0x000000120818722b */ /* 0x000fe4000000000e */
[----:B0-----:R-:W-:Y:S01]  /*1410*/  DADD R16, -R16, R20 ;  /* 0x0000000010107229 */ /* 0x001fe20000000114 */
[----:B------:R-:W-:-:S03]  /*1420*/  IMAD.IADD R15, R23, 0x1, R0 ;  /* 0x00000001170f7824 */ /* 0x000fc600078e0200 */
[----:B------:R-:W0:Y:S04]  /*1430*/  F2F.F32.F64 R14, R24 ;  /* 0x00000018000e7310 */ /* 0x000e280000301000 */
[----:B------:R-:W-:-:S08]  /*1440*/  DMUL R16, R6, R16 ;  /* 0x0000001006107228 */ /* 0x000fd00000000000 */
[----:B------:R-:W-:Y:S01]  /*1450*/  DFMA R18, R8, R24, R16 ;  /* 0x000000180812722b */ /* 0x000fe20000000010 */
[----:B------:R-:W-:-:S05]  /*1460*/  IMAD.WIDE R16, R23, 0x4, R12 ;  /* 0x0000000417107825 */ /* 0x000fca00078e020c */
[----:B------:R-:W1:Y:S01]  /*1470*/  F2F.F32.F64 R25, R18 ;  /* 0x0000001200197310 */ /* 0x000e620000301000 */
[----:B0-----:R3:W-:Y:S01]  /*1480*/  STG.E desc[UR8][R16.64], R14 ;  /* 0x0000000e10007986 */ /* 0x0017e2000c101908 */
[----:B------:R-:W-:-:S05]  /*1490*/  IMAD.WIDE.U32 R26, R0, 0x4, R16 ;  /* 0x00000004001a7825 */ /* 0x000fca00078e0010 */
[----:B-1----:R3:W-:Y:S02]  /*14a0*/  STG.E desc[UR8][R26.64], R25 ;  /* 0x000000191a007986 */ /* 0x0027e4000c101908 */
.L_x_9:
[----:B------:R-:W-:Y:S05]  /*14b0*/  @!P1 BRA `(.L_x_7) ;  /* 0x00000000002c9947 */ /* 0x000fea0003800000 */
[----:B------:R-:W0:Y:S02]  /*14c0*/  LDCU UR4, c[0x0][0x38c] ;  /* 0x00007180ff0477ac */ /* 0x000e240008000800 */
[----:B0-23--:R-:W-:-:S04]  /*14d0*/  VIADD R17, R15, UR4 ;  /* 0x000000040f117c36 */ /* 0x00dfc80008000000 */
[----:B------:R-:W-:-:S06]  /*14e0*/  IMAD.WIDE R10, R17, 0x4, R10 ;  /* 0x00000004110a7825 */ /* 0x000fcc00078e020a */
[----:B------:R-:W2:Y:S01]  /*14f0*/  LDG.E.CONSTANT R10, desc[UR8][R10.64] ;  /* 0x000000080a0a7981 */ /* 0x000ea2000c1e9900 */
[----:B------:R-:W-:Y:S01]  /*1500*/  IMAD.WIDE R12, R17, 0x4, R12 ;  /* 0x00000004110c7825 */ /* 0x000fe200078e020c */
[----:B--2---:R-:W0:Y:S02]  /*1510*/  F2F.F64.F32 R14, R10 ;  /* 0x0000000a000e7310 */ /* 0x004e240000201800 */
[----:B0-----:R-:W-:-:S08]  /*1520*/  DADD R14, R14, -R20 ;  /* 0x000000000e0e7229 */ /* 0x001fd00000000814 */
[----:B------:R-:W-:-:S08]  /*1530*/  DMUL R14, R6, R14 ;  /* 0x0000000e060e7228 */ /* 0x000fd00000000000 */
[----:B------:R-:W-:-:S10]  /*1540*/  DFMA R14, R8, R18, R14 ;  /* 0x00000012080e722b */ /* 0x000fd4000000000e */
[----:B------:R-:W0:Y:S02]  /*1550*/  F2F.F32.F64 R15, R14 ;  /* 0x0000000e000f7310 */ /* 0x000e240000301000 */
[----:B0-----:R1:W-:Y:S02]  /*1560*/  STG.E desc[UR8][R12.64], R15 ;  /* 0x0000000f0c007986 */ /* 0x0013e4000c101908 */
.L_x_7:
[----:B------:R-:W-:Y:S05]  /*1570*/  BSYNC.RECONVERGENT B0 ;  /* 0x0000000000007941 */ /* 0x000fea0003800200 */
.L_x_6:
[----:B------:R-:W4:Y:S01]  /*1580*/  LDCU UR4, c[0x0][0x38c] ;  /* 0x00007180ff0477ac */ /* 0x000f220008000800 */
[----:B------:R-:W-:-:S04]  /*1590*/  IADD3 R5, PT, PT, R4, R5, RZ ;  /* 0x0000000504057210 */ /* 0x000fc80007ffe0ff */
[----:B----4-:R-:W-:-:S13]  /*15a0*/  ISETP.GE.AND P0, PT, R5, UR4, PT ;  /* 0x0000000405007c0c */ /* 0x010fda000bf06270 */
[----:B------:R-:W-:Y:S05]  /*15b0*/  @!P0 BRA `(.L_x_10) ;  /* 0xfffffff400148947 */ /* 0x000fea000383ffff */
[----:B------:R-:W-:Y:S05]  /*15c0*/  EXIT ;  /* 0x000000000000794d */ /* 0x000fea0003800000 */
        .weak           $__internal_0_$__cuda_sm20_div_rn_f64_full
        .type           $__internal_0_$__cuda_sm20_div_rn_f64_full,@function
        .size           $__internal_0_$__cuda_sm20_div_rn_f64_full,(.L_x_67 - $__internal_0_$__cuda_sm20_div_rn_f64_full)
$__internal_0_$__cuda_sm20_div_rn_f64_full:
[C---:B------:R-:W-:Y:S01]  /*15d0*/  FSETP.GEU.AND P0, PT, |R5|.reuse, 1.469367938527859385e-39, PT ;  /* 0x001000000500780b */ /* 0x040fe20003f0e200 */
[----:B------:R-:W-:Y:S01]  /*15e0*/  IMAD.MOV.U32 R6, RZ, RZ, 0x1 ;  /* 0x00000001ff067424 */ /* 0x000fe200078e00ff */
[C---:B------:R-:W-:Y:S02]  /*15f0*/  LOP3.LUT R2, R5.reuse, 0x800fffff, RZ, 0xc0, !PT ;  /* 0x800fffff05027812 */ /* 0x040fe400078ec0ff */
[----:B------:R-:W-:Y:S02]  /*1600*/  LOP3.LUT R18, R5, 0x7ff00000, RZ, 0xc0, !PT ;  /* 0x7ff0000005127812 */ /* 0x000fe400078ec0ff */
[----:B------:R-:W-:Y:S01]  /*1610*/  LOP3.LUT R3, R2, 0x3ff00000, RZ, 0xfc, !PT ;  /* 0x3ff0000002037812 */ /* 0x000fe200078efcff */
[----:B------:R-:W-:-:S06]  /*1620*/  IMAD.MOV.U32 R2, RZ, RZ, R4 ;  /* 0x000000ffff027224 */ /* 0x000fcc00078e0004 */
[----:B------:R-:W-:-:S06]  /*1630*/  @!P0 DMUL R2, R4, 8.98846567431157953865e+307 ;  /* 0x7fe0000004028828 */ /* 0x000fcc0000000000 */
[----:B------:R-:W0:Y:S02]  /*1640*/  MUFU.RCP64H R7, R3 ;  /* 0x0000000300077308 */ /* 0x000e240000001800 */
[----:B0-----:R-:W-:-:S08]  /*1650*/  DFMA R8, R6, -R2, 1 ;  /* 0x3ff000000608742b */ /* 0x001fd00000000802 */
[----:B------:R-:W-:-:S08]  /*1660*/  DFMA R8, R8, R8, R8 ;  /* 0x000000080808722b */ /* 0x000fd00000000008 */
[----:B------:R-:W-:Y:S01]  /*1670*/  DFMA R10, R6, R8, R6 ;  /* 0x00000008060a722b */ /* 0x000fe20000000006 */
[----:B------:R-:W-:Y:S01]  /*1680*/  MOV R7, R13 ;  /* 0x0000000d00077202 */ /* 0x000fe20000000f00 */
[----:B------:R-:W-:Y:S02]  /*1690*/  IMAD.MOV.U32 R6, RZ, RZ, R12 ;  /* 0x000000ffff067224 */ /* 0x000fe400078e000c */
[----:B------:R-:W-:Y:S01]  /*16a0*/  IMAD.MOV.U32 R13, RZ, RZ, 0x1ca00000 ;  /* 0x1ca00000ff0d7424 */ /* 0x000fe200078e00ff */
[----:B------:R-:W-:Y:S01]  /*16b0*/  LOP3.LUT R12, R7, 0x7ff00000, RZ, 0xc0, !PT ;  /* 0x7ff00000070c7812 */ /* 0x000fe200078ec0ff */
[----:B------:R-:W-:Y:S02]  /*16c0*/  IMAD.MOV.U32 R8, RZ, RZ, R6 ;  /* 0x000000ffff087224 */ /* 0x000fe400078e0006 */
[----:B------:R-:W-:Y:S01]  /*16d0*/  DFMA R14, R10, -R2, 1 ;  /* 0x3ff000000a0e742b */ /* 0x000fe20000000802 */
[----:B------:R-:W-:Y:S01]  /*16e0*/  ISETP.GE.U32.AND P1, PT, R12, R18, PT ;  /* 0x000000120c00720c */ /* 0x000fe20003f26070 */
[----:B------:R-:W-:-:S03]  /*16f0*/  IMAD.MOV.U32 R19, RZ, RZ, R12 ;  /* 0x000000ffff137224 */ /* 0x000fc600078e000c */
[----:B------:R-:W-:Y:S02]  /*1700*/  SEL R9, R13, 0x63400000, !P1 ;  /* 0x634000000d097807 */ /* 0x000fe40004800000 */
[----:B------:R-:W-:Y:S01]  /*1710*/  FSETP.GEU.AND P1, PT, |R7|, 1.469367938527859385e-39, PT ;  /* 0x001000000700780b */ /* 0x000fe20003f2e200 */
[----:B------:R-:W-:Y:S01]  /*1720*/  DFMA R10, R10, R14, R10 ;  /* 0x0000000e0a0a722b */ /* 0x000fe2000000000a */
[----:B------:R-:W-:-:S11]  /*1730*/  LOP3.LUT R9, R9, 0x800fffff, R7, 0xf8, !PT ;  /* 0x800fffff09097812 */ /* 0x000fd600078ef807 */
[----:B------:R-:W-:Y:S05]  /*1740*/  @P1 BRA `(.L_x_11) ;  /* 0x0000000000201947 */ /* 0x000fea0003800000 */
[----:B------:R-:W-:Y:S02]  /*1750*/  LOP3.LUT R15, R5, 0x7ff00000, RZ, 0xc0, !PT ;  /* 0x7ff00000050f7812 */ /* 0x000fe400078ec0ff */
[----:B------:R-:W-:Y:S02]  /*1760*/  MOV R14, RZ ;  /* 0x000000ff000e7202 */ /* 0x000fe40000000f00 */
[----:B------:R-:W-:-:S04]  /*1770*/  ISETP.GE.U32.AND P1, PT, R12, R15, PT ;  /* 0x0000000f0c00720c */ /* 0x000fc80003f26070 */
[----:B------:R-:W-:-:S04]  /*1780*/  SEL R15, R13, 0x63400000, !P1 ;  /* 0x634000000d0f7807 */ /* 0x000fc80004800000 */
[----:B------:R-:W-:-:S04]  /*1790*/  LOP3.LUT R15, R15, 0x80000000, R7, 0xf8, !PT ;  /* 0x800000000f0f7812 */ /* 0x000fc800078ef807 */
[----:B------:R-:W-:-:S06]  /*17a0*/  LOP3.LUT R15, R15, 0x100000, RZ, 0xfc, !PT ;  /* 0x001000000f0f7812 */ /* 0x000fcc00078efcff */
[----:B------:R-:W-:-:S10]  /*17b0*/  DFMA R8, R8, 2, -R14 ;  /* 0x400000000808782b */ /* 0x000fd4000000080e */
[----:B------:R-:W-:-:S07]  /*17c0*/  LOP3.LUT R19, R9, 0x7ff00000, RZ, 0xc0, !PT ;  /* 0x7ff0000009137812 */ /* 0x000fce00078ec0ff */
.L_x_11:
[----:B------:R-:W-:Y:S01]  /*17d0*/  @!P0 LOP3.LUT R18, R3, 0x7ff00000, RZ, 0xc0, !PT ;  /* 0x7ff0000003128812 */ /* 0x000fe200078ec0ff */
[----:B------:R-:W-:Y:S01]  /*17e0*/  VIADD R20, R19, 0xffffffff ;  /* 0xffffffff13147836 */ /* 0x000fe20000000000 */
[----:B------:R-:W-:-:S03]  /*17f0*/  DMUL R14, R10, R8 ;  /* 0x000000080a0e7228 */ /* 0x000fc60000000000 */
[----:B------:R-:W-:Y:S01]  /*1800*/  VIADD R21, R18, 0xffffffff ;  /* 0xffffffff12157836 */ /* 0x000fe20000000000 */
[----:B------:R-:W-:-:S04]  /*1810*/  ISETP.GT.U32.AND P0, PT, R20, 0x7feffffe, PT ;  /* 0x7feffffe1400780c */ /* 0x000fc80003f04070 */
[----:B------:R-:W-:Y:S01]  /*1820*/  ISETP.GT.U32.OR P0, PT, R21, 0x7feffffe, P0 ;  /* 0x7feffffe1500780c */ /* 0x000fe20000704470 */
[----:B------:R-:W-:-:S08]  /*1830*/  DFMA R16, R14, -R2, R8 ;  /* 0x800000020e10722b */ /* 0x000fd00000000008 */
[----:B------:R-:W-:-:S04]  /*1840*/  DFMA R10, R10, R16, R14 ;  /* 0x000000100a0a722b */ /* 0x000fc8000000000e */
[----:B------:R-:W-:Y:S07]  /*1850*/  @P0 BRA `(.L_x_12) ;  /* 0x00000000006c0947 */ /* 0x000fee0003800000 */
[----:B------:R-:W-:-:S04]  /*1860*/  LOP3.LUT R7, R5, 0x7ff00000, RZ, 0xc0, !PT ;  /* 0x7ff0000005077812 */ /* 0x000fc800078ec0ff */
[CC--:B------:R-:W-:Y:S02]  /*1870*/  VIADDMNMX R6, R12.reuse, -R7.reuse, 0xb9600000, !PT ;  /* 0xb96000000c067446 */ /* 0x0c0fe40007800907 */
[----:B------:R-:W-:Y:S02]  /*1880*/  ISETP.GE.U32.AND P0, PT, R12, R7, PT ;  /* 0x000000070c00720c */ /* 0x000fe40003f06070 */
[----:B------:R-:W-:Y:S02]  /*1890*/  VIMNMX R6, PT, PT, R6, 0x46a00000, PT ;  /* 0x46a0000006067848 */ /* 0x000fe40003fe0100 */
[----:B------:R-:W-:-:S05]  /*18a0*/  SEL R13, R13, 0x63400000, !P0 ;  /* 0x634000000d0d7807 */ /* 0x000fca0004000000 */
[----:B------:R-:W-:Y:S02]  /*18b0*/  IMAD.IADD R14, R6, 0x1, -R13 ;  /* 0x00000001060e7824 */ /* 0x000fe400078e0a0d */
[----:B------:R-:W-:-:S03]  /*18c0*/  IMAD.MOV.U32 R6, RZ, RZ, RZ ;  /* 0x000000ffff067224 */ /* 0x000fc600078e00ff */
[----:B------:R-:W-:-:S06]  /*18d0*/  IADD3 R7, PT, PT, R14, 0x7fe00000, RZ ;  /* 0x7fe000000e077810 */ /* 0x000fcc0007ffe0ff */
[----:B------:R-:W-:-:S10]  /*18e0*/  DMUL R12, R10, R6 ;  /* 0x000000060a0c7228 */ /* 0x000fd40000000000 */
[----:B------:R-:W-:-:S13]  /*18f0*/  FSETP.GTU.AND P0, PT, |R13|, 1.469367938527859385e-39, PT ;  /* 0x001000000d00780b */ /* 0x000fda0003f0c200 */
[----:B------:R-:W-:Y:S05]  /*1900*/  @P0 BRA `(.L_x_13) ;  /* 0x0000000000940947 */ /* 0x000fea0003800000 */
[----:B------:R-:W-:Y:S01]  /*1910*/  DFMA R2, R10, -R2, R8 ;  /* 0x800000020a02722b */ /* 0x000fe20000000008 */
[----:B------:R-:W-:-:S09]  /*1920*/  IMAD.MOV.U32 R6, RZ, RZ, RZ ;  /* 0x000000ffff067224 */ /* 0x000fd200078e00ff */
[C---:B------:R-:W-:Y:S02]  /*1930*/  FSETP.NEU.AND P0, PT, R3.reuse, RZ, PT ;  /* 0x000000ff0300720b */ /* 0x040fe40003f0d000 */
[----:B------:R-:W-:-:S04]  /*1940*/  LOP3.LUT R5, R3, 0x80000000, R5, 0x48, !PT ;  /* 0x8000000003057812 */ /* 0x000fc800078e4805 */
[----:B------:R-:W-:-:S07]  /*1950*/  LOP3.LUT R7, R5, R7, RZ, 0xfc, !PT ;  /* 0x0000000705077212 */ /* 0x000fce00078efcff */
[----:B------:R-:W-:Y:S05]  /*1960*/  @!P0 BRA `(.L_x_13) ;  /* 0x00000000007c8947 */ /* 0x000fea0003800000 */
[----:B------:R-:W-:Y:S01]  /*1970*/  IADD3 R3, PT, PT, -R14, RZ, RZ ;  /* 0x000000ff0e037210 */ /* 0x000fe20007ffe1ff */
[----:B------:R-:W-:Y:S01]  /*1980*/  IMAD.MOV.U32 R2, RZ, RZ, RZ ;  /* 0x000000ffff027224 */ /* 0x000fe200078e00ff */
[----:B------:R-:W-:-:S05]  /*1990*/  DMUL.RP R6, R10, R6 ;  /* 0x000000060a067228 */ /* 0x000fca0000008000 */
[----:B------:R-:W-:-:S05]  /*19a0*/  DFMA R2, R12, -R2, R10 ;  /* 0x800000020c02722b */ /* 0x000fca000000000a */
[----:B------:R-:W-:Y:S02]  /*19b0*/  LOP3.LUT R5, R7, R5, RZ, 0x3c, !PT ;  /* 0x0000000507057212 */ /* 0x000fe400078e3cff */
[----:B------:R-:W-:-:S04]  /*19c0*/  IADD3 R2, PT, PT, -R14, -0x43300000, RZ ;  /* 0xbcd000000e027810 */ /* 0x000fc80007ffe1ff */
[----:B------:R-:W-:-:S04]  /*19d0*/  FSETP.NEU.AND P0, PT, |R3|, R2, PT ;  /* 0x000000020300720b */ /* 0x000fc80003f0d200 */
[----:B------:R-:W-:Y:S02]  /*19e0*/  FSEL R12, R6, R12, !P0 ;  /* 0x0000000c060c7208 */ /* 0x000fe40004000000 */
[----:B------:R-:W-:Y:S01]  /*19f0*/  FSEL R13, R5, R13, !P0 ;  /* 0x0000000d050d7208 */ /* 0x000fe20004000000 */
[----:B------:R-:W-:Y:S06]  /*1a00*/  BRA `(.L_x_13) ;  /* 0x0000000000547947 */ /* 0x000fec0003800000 */
.L_x_12:
[----:B------:R-:W-:-:S14]  /*1a10*/  DSETP.NAN.AND P0, PT, R6, R6, PT ;  /* 0x000000060600722a */ /* 0x000fdc0003f08000 */
[----:B------:R-:W-:Y:S05]  /*1a20*/  @P0 BRA `(.L_x_14) ;  /* 0x0000000000440947 */ /* 0x000fea0003800000 */
[----:B------:R-:W-:-:S14]  /*1a30*/  DSETP.NAN.AND P0, PT, R4, R4, PT ;  /* 0x000000040400722a */ /* 0x000fdc0003f08000 */
[----:B------:R-:W-:Y:S05]  /*1a40*/  @P0 BRA `(.L_x_15) ;  /* 0x0000000000300947 */ /* 0x000fea0003800000 */
[----:B------:R-:W-:Y:S01]  /*1a50*/  ISETP.NE.AND P0, PT, R19, R18, PT ;  /* 0x000000121300720c */ /* 0x000fe20003f05270 */
[----:B------:R-:W-:Y:S01]  /*1a60*/  IMAD.MOV.U32 R12, RZ, RZ, 0x0 ;  /* 0x00000000ff0c7424 */ /* 0x000fe200078e00ff */
[----:B------:R-:W-:-:S11]  /*1a70*/  MOV R13, 0xfff80000 ;  /* 0xfff80000000d7802 */ /* 0x000fd60000000f00 */
[----:B------:R-:W-:Y:S05]  /*1a80*/  @!P0 BRA `(.L_x_13) ;  /* 0x0000000000348947 */ /* 0x000fea0003800000 */
[----:B------:R-:W-:Y:S02]  /*1a90*/  ISETP.NE.AND P0, PT, R19, 0x7ff00000, PT ;  /* 0x7ff000001300780c */ /* 0x000fe40003f05270 */
[----:B------:R-:W-:Y:S02]  /*1aa0*/  LOP3.LUT R13, R7, 0x80000000, R5, 0x48, !PT ;  /* 0x80000000070d7812 */ /* 0x000fe400078e4805 */
[----:B------:R-:W-:-:S13]  /*1ab0*/  ISETP.EQ.OR P0, PT, R18, RZ, !P0 ;  /* 0x000000ff1200720c */ /* 0x000fda0004702670 */
[----:B------:R-:W-:Y:S01]  /*1ac0*/  @P0 LOP3.LUT R2, R13, 0x7ff00000, RZ, 0xfc, !PT ;  /* 0x7ff000000d020812 */ /* 0x000fe200078efcff */
[----:B------:R-:W-:Y:S02]  /*1ad0*/  @!P0 IMAD.MOV.U32 R12, RZ, RZ, RZ ;  /* 0x000000ffff0c8224 */ /* 0x000fe400078e00ff */
[----:B------:R-:W-:Y:S01]  /*1ae0*/  @P0 IMAD.MOV.U32 R12, RZ, RZ, RZ ;  /* 0x000000ffff0c0224 */ /* 0x000fe200078e00ff */
[----:B------:R-:W-:Y:S01]  /*1af0*/  @P0 MOV R13, R2 ;  /* 0x00000002000d0202 */ /* 0x000fe20000000f00 */
[----:B------:R-:W-:Y:S06]  /*1b00*/  BRA `(.L_x_13) ;  /* 0x0000000000147947 */ /* 0x000fec0003800000 */
.L_x_15:
[----:B------:R-:W-:Y:S01]  /*1b10*/  LOP3.LUT R13, R5, 0x80000, RZ, 0xfc, !PT ;  /* 0x00080000050d7812 */ /* 0x000fe200078efcff */
[----:B------:R-:W-:Y:S01]  /*1b20*/  IMAD.MOV.U32 R12, RZ, RZ, R4 ;  /* 0x000000ffff0c7224 */ /* 0x000fe200078e0004 */
[----:B------:R-:W-:Y:S06]  /*1b30*/  BRA `(.L_x_13) ;  /* 0x0000000000087947 */ /* 0x000fec0003800000 */
.L_x_14:
[----:B------:R-:W-:Y:S01]  /*1b40*/  LOP3.LUT R13, R7, 0x80000, RZ, 0xfc, !PT ;  /* 0x00080000070d7812 */ /* 0x000fe200078efcff */
[----:B------:R-:W-:-:S07]  /*1b50*/  IMAD.MOV.U32 R12, RZ, RZ, R6 ;  /* 0x000000ffff0c7224 */ /* 0x000fce00078e0006 */
.L_x_13:
[----:B------:R-:W-:Y:S01]  /*1b60*/  MOV R2, R0 ;  /* 0x0000000000027202 */ /* 0x000fe20000000f00 */
[----:B------:R-:W-:-:S04]  /*1b70*/  IMAD.MOV.U32 R3, RZ, RZ, 0x0 ;  /* 0x00000000ff037424 */ /* 0x000fc800078e00ff */
[----:B------:R-:W-:Y:S05]  /*1b80*/  RET.REL.NODEC R2 `(highpass_many_series_one_param_time_major_f32) ;  /* 0xffffffe4021c7950 */ /* 0x000fea0003c3ffff */
.L_x_16:
[----:B------:R-:W-:-:S00]  /*1b90*/  BRA `(.L_x_16) ;  /* 0xfffffffc00fc7947 */ /* 0x000fc0000383ffff */
[----:B------:R-:W-:-:S00]  /*1ba0*/  NOP ;  /* 0x0000000000007918 */ /* 0x000fc00000000000 */
        /* <DEDUP_REMOVED lines=13> */
.L_x_67:


//--------------------- .text.highpass_batch_f32  --------------------------
	.section	.text.highpass_batch_f32,"ax",@progbits
	.align	128
        .global         highpass_batch_f32
        .type           highpass_batch_f32,@function
        .size           highpass_batch_f32,(.L_x_68 - highpass_batch_f32)
        .other          highpass_batch_f32,@"STO_CUDA_ENTRY STV_DEFAULT"
highpass_batch_f32:
.text.highpass_batch_f32:
[----:B------:R-:W-:Y:S08]  /*0000*/  LDC R1, c[0x0][0x37c] ;  /* 0x0000df00ff017b82 */ /* 0x000ff00000000800 */
[----:B------:R-:W0:Y:S02]  /*0010*/  LDC.64 R6, c[0x0][0x390] ;  /* 0x0000e400ff067b82 */ /* 0x000e240000000a00 */
[----:B0-----:R-:W-:-:S04]  /*0020*/  VIMNMX R0, PT, PT, R6, R7, PT ;  /* 0x0000000706007248 */ /* 0x001fc80003fe0100 */
[----:B------:R-:W-:-:S13]  /*0030*/  ISETP.GE.AND P0, PT, R0, 0x1, PT ;  /* 0x000000010000780c */ /* 0x000fda0003f06270 */
[----:B------:R-:W-:Y:S05]  /*0040*/  @!P0 EXIT ;  /* 0x000000000000894d */ /* 0x000fea0003800000 */
[----:B------:R-:W0:Y:S01]  /*0050*/  S2R R3, SR_TID.X ;  /* 0x0000000000037919 */ /* 0x000e220000002100 */
[----:B------:R-:W0:Y:S08]  /*0060*/  S2UR UR4, SR_CTAID.X ;  /* 0x00000000000479c3 */ /* 0x000e300000002500 */
[----:B------:R-:W0:Y:S02]  /*0070*/  LDC R2, c[0x0][0x360] ;  /* 0x0000d800ff027b82 */ /* 0x000e240000000800 */
[----:B0-----:R-:W-:-:S05]  /*0080*/  IMAD R5, R2, UR4, R3 ;  /* 0x0000000402057c24 */ /* 0x001fca000f8e0203 */
[----:B------:R-:W-:-:S13]  /*0090*/  ISETP.GE.AND P0, PT, R5, R7, PT ;  /* 0x000000070500720c */ /* 0x000fda0003f06270 */
[----:B------:R-:W-:Y:S05]  /*00a0*/  @P0 EXIT ;  /* 0x000000000000094d */ /* 0x000fea0003800000 */
[----:B------:R-:W0:Y:S01]  /*00b0*/  LDCU.64 UR4, c[0x0][0x380] ;  /* 0x00007000ff0477ac */ /* 0x000e220008000a00 */
[----:B------:R-:W-:Y:S01]  /*00c0*/  VIADD R0, R6, 0xffffffff ;  /* 0xffffffff06007836 */ /* 0x000fe20000000000 */
[----:B------:R-:W-:Y:S01]  /*00d0*/  LOP3.LUT R3, R3, 0x1f, RZ, 0xc0, !PT ;  /* 0x0000001f03037812 */ /* 0x000fe200078ec0ff */
[----:B------:R-:W1:Y:S03]  /*00e0*/  LDCU UR8, c[0x0][0x370] ;  /* 0x00006e00ff0877ac */ /* 0x000e660008000800 */
[----:B------:R-:W-:Y:S01]  /*00f0*/  LOP3.LUT R0, R0, 0x3, RZ, 0xc0, !PT ;  /* 0x0000000300007812 */ /* 0x000fe200078ec0ff */
[----:B------:R-:W2:Y:S01]  /*0100*/  LDCU.64 UR6, c[0x0][0x358] ;  /* 0x00006b00ff0677ac */ /* 0x000ea20008000a00 */
[----:B0-----:R-:W-:Y:S01]  /*0110*/  UIADD3 UR4, UP0, UPT, UR4, 0x10, URZ ;  /* 0x0000001004047890 */ /* 0x001fe2000ff1e0ff */
[----:B-1----:R-:W-:-:S03]  /*0120*/  IMAD R2, R2, UR8, RZ ;  /* 0x0000000802027c24 */ /* 0x002fc6000f8e02ff */
[----:B------:R-:W-:-:S12]  /*0130*/  UIADD3.X UR5, UPT, UPT, URZ, UR5, URZ, UP0, !UPT ;  /* 0x00000005ff057290 */ /* 0x000fd800087fe4ff */
.L_x_39:
[----:B0-----:R-:W0:Y:S02]  /*0140*/  LDC.64 R24, c[0x0][0x388] ;  /* 0x0000e200ff187b82 */ /* 0x001e240000000a00 */
[----:B0-----:R-:W-:-:S06]  /*0150*/  IMAD.WIDE R24, R5, 0x4, R24 ;  /* 0x0000000405187825 */ /* 0x001fcc00078e0218 */
[----:B--2---:R-:W2:Y:S01]  /*0160*/  LDG.E.CONSTANT R24, desc[UR6][R24.64] ;  /* 0x0000000618187981 */ /* 0x004ea2000c1e9900 */
[----:B------:R-:W-:Y:S01]  /*0170*/  BSSY.RECONVERGENT B0, `(.L_x_17) ;  /* 0x0000083000007945 */ /* 0x000fe20003800200 */
[----:B------:R-:W-:Y:S02]  /*0180*/  PLOP3.LUT P0, PT, PT, PT, PT, 0x80, 0x8 ;  /* 0x000000000008781c */ /* 0x000fe40003f0f070 */
[----:B--2---:R-:W-:-:S13]  /*0190*/  ISETP.GE.AND P1, PT, R24, 0x1, PT ;  /* 0x000000011800780c */ /* 0x004fda0003f26270 */
[----:B-1-34-:R-:W-:Y:S05]  /*01a0*/  @!P1 BRA `(.L_x_18) ;  /* 0x0000000400fc9947 */ /* 0x01afea0003800000 */
[----:B------:R-:W0:Y:S01]  /*01b0*/  I2F.F64.U32 R8, R24 ;  /* 0x0000001800087312 */ /* 0x000e220000201800 */
[----:B------:R-:W-:Y:S01]  /*01c0*/  IMAD.MOV.U32 R6, RZ, RZ, 0x1 ;  /* 0x00000001ff067424 */ /* 0x000fe200078e00ff */
[----:B------:R-:W-:Y:S06]  /*01d0*/  BSSY.RECONVERGENT B1, `(.L_x_19) ;  /* 0x0000013000017945 */ /* 0x000fec0003800200 */
        /* <DEDUP_REMOVED lines=15> */
[----:B------:R-:W-:Y:S05]  /*02d0*/  CALL.REL.NOINC `($__internal_1_$__cuda_sm20_div_rn_f64_full) ;  /* 0x0000001400a07944 */ /* 0x000fea0003c00000 */
[----:B------:R-:W-:Y:S02]  /*02e0*/  IMAD.MOV.U32 R6, RZ, RZ, R14 ;  /* 0x000000ffff067224 */ /* 0x000fe400078e000e */
[----:B------:R-:W-:-:S07]  /*02f0*/  IMAD.MOV.U32 R7, RZ, RZ, R15 ;  /* 0x000000ffff077224 */ /* 0x000fce00078e000f */
.L_x_20:
[----:B------:R-:W-:Y:S05]  /*0300*/  BSYNC.RECONVERGENT B1 ;  /* 0x0000000000017941 */ /* 0x000fea0003800200 */
.L_x_19:
[----:B------:R-:W-:Y:S01]  /*0310*/  DMUL R10, RZ, R6 ;  /* 0x00000006ff0a7228 */ /* 0x000fe20000000000 */
[----:B------:R-:W-:Y:S01]  /*0320*/  IMAD.SHL.U32 R4, R7, 0x2, RZ ;  /* 0x0000000207047824 */ /* 0x000fe200078e00ff */
[----:B------:R-:W-:Y:S01]  /*0330*/  UMOV UR8, 0x33145c07 ;  /* 0x33145c0700087882 */ /* 0x000fe20000000000 */
[----:B------:R-:W-:Y:S01]  /*0340*/  UMOV UR9, 0x3ca1a626 ;  /* 0x3ca1a62600097882 */ /* 0x000fe20000000000 */
[----:B------:R-:W-:Y:S01]  /*0350*/  IMAD.MOV.U32 R16, RZ, RZ, 0x2cb0d246 ;  /* 0x2cb0d246ff107424 */ /* 0x000fe200078e00ff */
[----:B------:R-:W-:Y:S01]  /*0360*/  MOV R17, 0x3e5ae5f1 ;  /* 0x3e5ae5f100117802 */ /* 0x000fe20000000f00 */
[----:B------:R-:W-:Y:S01]  /*0370*/  IMAD.MOV.U32 R14, RZ, RZ, -0x3e107ad8 ;  /* 0xc1ef8528ff0e7424 */ /* 0x000fe200078e00ff */
[----:B------:R-:W-:Y:S01]  /*0380*/  ISETP.GT.U32.AND P1, PT, R4, -0x79800000, PT ;  /* 0x868000000400780c */ /* 0x000fe20003f24070 */
[----:B------:R-:W-:-:S03]  /*0390*/  IMAD.MOV.U32 R15, RZ, RZ, 0x3e21eea7 ;  /* 0x3e21eea7ff0f7424 */ /* 0x000fc600078e00ff */
[----:B------:R-:W-:Y:S02]  /*03a0*/  FSEL R7, R11, R7, P1 ;  /* 0x000000070b077208 */ /* 0x000fe40000800000 */
[----:B------:R-:W-:-:S03]  /*03b0*/  FSEL R10, R10, R6, P1 ;  /* 0x000000060a0a7208 */ /* 0x000fc60000800000 */
[----:B------:R-:W-:Y:S02]  /*03c0*/  VIADD R11, R7, 0x100000 ;  /* 0x00100000070b7836 */ /* 0x000fe40000000000 */
[----:B------:R-:W-:Y:S02]  /*03d0*/  IMAD.MOV.U32 R6, RZ, RZ, R10 ;  /* 0x000000ffff067224 */ /* 0x000fe400078e000a */
        /* <DEDUP_REMOVED lines=12> */
[----:B------:R-:W-:Y:S01]  /*04a0*/  ISETP.NE.U32.AND.EX P1, PT, RZ, RZ, PT, P1 ;  /* 0x000000ffff00720c */ /* 0x000fe20003f25110 */
[----:B------:R-:W0:Y:S04]  /*04b0*/  FRND.F64.TRUNC R10, R6 ;  /* 0x00000006000a7313 */ /* 0x000e28000030d800 */
        /* <DEDUP_REMOVED lines=38> */
[----:B------:R-:W-:Y:S02]  /*0720*/  @P2 LOP3.LUT R17, R9, 0x80000000, RZ, 0x3c, !PT ;  /* 0x8000000009112812 */ /* 0x000fe400078e3cff */
[----:B------:R-:W-:Y:S02]  /*0730*/  FSEL R13, R15, R13, !P1 ;  /* 0x0000000d0f0d7208 */ /* 0x000fe40004800000 */
[----:B------:R-:W-:Y:S01]  /*0740*/  FSEL R12, R14, R12, !P1 ;  /* 0x0000000c0e0c7208 */ /* 0x000fe20004800000 */
[----:B------:R-:W-:Y:S01]  /*0750*/  @P2 IMAD.MOV.U32 R9, RZ, RZ, R17 ;  /* 0x000000ffff092224 */ /* 0x000fe200078e0011 */
[----:B0-----:R-:W-:-:S02]  /*0760*/  DSETP.NEU.AND P1, PT, R6, R10, PT ;  /* 0x0000000a0600722a */ /* 0x001fc40003f2d000 */
[----:B------:R-:W-:Y:S01]  /*0770*/  DMUL R10, RZ, R6 ;  /* 0x00000006ff0a7228 */ /* 0x000fe20000000000 */
[----:B------:R-:W-:Y:S02]  /*0780*/  @P2 LOP3.LUT R7, R13, 0x80000000, RZ, 0x3c, !PT ;  /* 0x800000000d072812 */ /* 0x000fe400078e3cff */
[----:B------:R-:W-:-:S03]  /*0790*/  DADD R8, RZ, R8 ;  /* 0x00000000ff087229 */ /* 0x000fc60000000008 */
[----:B------:R-:W-:-:S04]  /*07a0*/  @P2 IMAD.MOV.U32 R13, RZ, RZ, R7 ;  /* 0x000000ffff0d2224 */ /* 0x000fc800078e0007 */
[----:B------:R-:W-:Y:S01]  /*07b0*/  FSEL R14, R10, R12, !P1 ;  /* 0x0000000c0a0e7208 */ /* 0x000fe20004800000 */
[----:B------:R-:W-:Y:S01]  /*07c0*/  DSETP.GEU.AND P3, PT, |R8|, UR8, PT ;  /* 0x0000000808007e2a */ /* 0x000fe2000bf6e200 */
[----:B------:R-:W-:-:S13]  /*07d0*/  FSEL R15, R11, R13, !P1 ;  /* 0x0000000d0b0f7208 */ /* 0x000fda0004800000 */
[----:B------:R-:W-:Y:S05]  /*07e0*/  @!P3 BRA `(.L_x_18) ;  /* 0x00000000006cb947 */ /* 0x000fea0003800000 */
[----:B------:R-:W0:Y:S01]  /*07f0*/  MUFU.RCP64H R7, R9 ;  /* 0x0000000900077308 */ /* 0x000e220000001800 */
[----:B------:R-:W-:Y:S01]  /*0800*/  IMAD.MOV.U32 R6, RZ, RZ, 0x1 ;  /* 0x00000001ff067424 */ /* 0x000fe200078e00ff */
[----:B------:R-:W-:Y:S05]  /*0810*/  BSSY.RECONVERGENT B1, `(.L_x_21) ;  /* 0x0000012000017945 */ /* 0x000fea0003800200 */
[----:B0-----:R-:W-:-:S08]  /*0820*/  DFMA R10, -R8, R6, 1 ;  /* 0x3ff00000080a742b */ /* 0x001fd00000000106 */
[----:B------:R-:W-:-:S08]  /*0830*/  DFMA R10, R10, R10, R10 ;  /* 0x0000000a0a0a722b */ /* 0x000fd0000000000a */
[----:B------:R-:W-:Y:S02]  /*0840*/  DFMA R6, R6, R10, R6 ;  /* 0x0000000a0606722b */ /* 0x000fe40000000006 */
[----:B------:R-:W-:-:S06]  /*0850*/  DADD R10, R14, -1 ;  /* 0xbff000000e0a7429 */ /* 0x000fcc0000000000 */
[----:B------:R-:W-:-:S04]  /*0860*/  DFMA R12, -R8, R6, 1 ;  /* 0x3ff00000080c742b */ /* 0x000fc80000000106 */
[----:B------:R-:W-:-:S04]  /*0870*/  FSETP.GEU.AND P1, PT, |R11|, 6.5827683646048100446e-37, PT ;  /* 0x036000000b00780b */ /* 0x000fc80003f2e200 */
[----:B------:R-:W-:-:S08]  /*0880*/  DFMA R6, R6, R12, R6 ;  /* 0x0000000c0606722b */ /* 0x000fd00000000006 */
[----:B------:R-:W-:-:S08]  /*0890*/  DMUL R12, R10, R6 ;  /* 0x000000060a0c7228 */ /* 0x000fd00000000000 */
[----:B------:R-:W-:-:S08]  /*08a0*/  DFMA R14, -R8, R12, R10 ;  /* 0x0000000c080e722b */ /* 0x000fd0000000010a */
[----:B------:R-:W-:-:S10]  /*08b0*/  DFMA R6, R6, R14, R12 ;  /* 0x0000000e0606722b */ /* 0x000fd4000000000c */
[----:B------:R-:W-:-:S05]  /*08c0*/  FFMA R4, RZ, R9, R7 ;  /* 0x00000009ff047223 */ /* 0x000fca0000000007 */
[----:B------:R-:W-:-:S13]  /*08d0*/  FSETP.GT.AND P0, PT, |R4|, 1.469367938527859385e-39, PT ;  /* 0x001000000400780b */ /* 0x000fda0003f04200 */
[----:B------:R-:W-:Y:S05]  /*08e0*/  @P0 BRA P1, `(.L_x_22) ;  /* 0x0000000000100947 */ /* 0x000fea0000800000 */
[----:B------:R-:W-:-:S07]  /*08f0*/  MOV R4, 0x910 ;  /* 0x0000091000047802 */ /* 0x000fce0000000f00 */
[----:B------:R-:W-:Y:S05]  /*0900*/  CALL.REL.NOINC `($__internal_1_$__cuda_sm20_div_rn_f64_full) ;  /* 0x0000001000147944 */ /* 0x000fea0003c00000 */
[----:B------:R-:W-:Y:S02]  /*0910*/  IMAD.MOV.U32 R6, RZ, RZ, R14 ;  /* 0x000000ffff067224 */ /* 0x000fe400078e000e */
[----:B------:R-:W-:-:S07]  /*0920*/  IMAD.MOV.U32 R7, RZ, RZ, R15 ;  /* 0x000000ffff077224 */ /* 0x000fce00078e000f */
.L_x_22:
[----:B------:R-:W-:Y:S05]  /*0930*/  BSYNC.RECONVERGENT B1 ;  /* 0x0000000000017941 */ /* 0x000fea0003800200 */
.L_x_21:
[----:B------:R-:W-:Y:S01]  /*0940*/  DADD R6, R6, 1 ;  /* 0x3ff0000006067429 */ /* 0x000fe20000000000 */
[----:B------:R-:W-:Y:S01]  /*0950*/  IMAD.MOV.U32 R20, RZ, RZ, 0x0 ;  /* 0x00000000ff147424 */ /* 0x000fe200078e00ff */
[----:B------:R-:W-:Y:S01]  /*0960*/  PLOP3.LUT P0, PT, PT, PT, PT, 0x8, 0x80 ;  /* 0x000000000080781c */ /* 0x000fe20003f0e170 */
[----:B------:R-:W-:-:S05]  /*0970*/  IMAD.MOV.U32 R21, RZ, RZ, 0x3ff00000 ;  /* 0x3ff00000ff157424 */ /* 0x000fca00078e00ff */
[C---:B------:R-:W-:Y:S02]  /*0980*/  DADD R18, -R6.reuse, 1 ;  /* 0x3ff0000006127429 */ /* 0x040fe40000000100 */
[----:B------:R-:W-:-:S11]  /*0990*/  DFMA R20, R6, -0.5, R20 ;  /* 0xbfe000000614782b */ /* 0x000fd60000000014 */
.L_x_18:
[----:B------:R-:W-:Y:S05]  /*09a0*/  BSYNC.RECONVERGENT B0 ;  /* 0x0000000000007941 */ /* 0x000fea0003800200 */
.L_x_17:
[----:B------:R-:W0:Y:S01]  /*09b0*/  LDC R6, c[0x0][0x390] ;  /* 0x0000e400ff067b82 */ /* 0x000e220000000800 */
[----:B------:R-:W-:Y:S01]  /*09c0*/  BSSY B0, `(.L_x_23) ;  /* 0x000009d000007945 */ /* 0x000fe20003800000 */
[----:B0-----:R-:W-:-:S13]  /*09d0*/  ISETP.GT.OR P0, PT, R24, R6, P0 ;  /* 0x000000061800720c */ /* 0x001fda0000704670 */
[----:B------:R-:W-:Y:S05]  /*09e0*/  @P0 BRA `(.L_x_24) ;  /* 0x0000000800680947 */ /* 0x000fea0003800000 */
[----:B------:R-:W-:Y:S01]  /*09f0*/  VOTE.ANY R25, PT, PT ;  /* 0x0000000000197806 */ /* 0x000fe200038e0100 */
[----:B------:R-:W-:-:S03]  /*0a00*/  HFMA2 R4, -RZ, RZ, 0, 0 ;  /* 0x00000000ff047431 */ /* 0x000fc600000001ff */
[----:B------:R-:W0:Y:S08]  /*0a10*/  BREV R26, R25 ;  /* 0x00000019001a7301 */ /* 0x000e300000000000 */
[----:B0-----:R-:W0:Y:S02]  /*0a20*/  FLO.U32.SH R26, R26 ;  /* 0x0000001a001a7300 */ /* 0x001e2400000e0400 */
[----:B0-----:R-:W-:-:S13]  /*0a30*/  ISETP.NE.AND P1, PT, R3, R26, PT ;  /* 0x0000001a0300720c */ /* 0x001fda0003f25270 */
[----:B------:R-:W0:Y:S02]  /*0a40*/  @!P1 LDC.64 R8, c[0x0][0x380] ;  /* 0x0000e000ff089b82 */ /* 0x000e240000000a00 */
[----:B0-----:R0:W5:Y:S06]  /*0a50*/  @!P1 LDG.E.CONSTANT R4, desc[UR6][R8.64] ;  /* 0x0000000608049981 */ /* 0x00116c000c1e9900 */
[----:B------:R-:W1:Y:S08]  /*0a60*/  MATCH.ANY R10, R25 ;  /* 0x00000000190a73a1 */ /* 0x000e7000000e8000 */
[----:B------:R-:W2:Y:S01]  /*0a70*/  REDUX.OR UR8, R25 ;  /* 0x00000000190873c4 */ /* 0x000ea20000004000 */
[----:B------:R-:W-:Y:S01]  /*0a80*/  VOTEU.ANY UR9, UPT, PT ;  /* 0x0000000000097886 */ /* 0x000fe200038e0100 */
[----:B------:R-:W-:Y:S01]  /*0a90*/  ISETP.GE.U32.AND P2, PT, R6, 0x2, PT ;  /* 0x000000020600780c */ /* 0x000fe20003f46070 */
[----:B------:R-:W-:Y:S01]  /*0aa0*/  IMAD R11, R5, R6, RZ ;  /* 0x00000006050b7224 */ /* 0x000fe200078e02ff */
[----:B-1----:R-:W-:-:S13]  /*0ab0*/  LOP3.LUT P0, RZ, R25, UR9, R10, 0x40, !PT ;  /* 0x0000000919ff7c12 */ /* 0x002fda000f80400a */
[----:B0-2---:R-:W-:Y:S05]  /*0ac0*/  @!P0 BRA.DIV UR8, `(.L_x_25) ;  /* 0x0000000a08488947 */ /* 0x005fea000b800000 */
[----:B-----5:R0:W1:Y:S02]  /*0ad0*/  SHFL.IDX PT, R4, R4, R26, 0x1f ;  /* 0x00001f1a04047589 */ /* 0x02006400000e0000 */
.L_x_42:
[----:B------:R-:W2:Y:S02]  /*0ae0*/  LDC.64 R16, c[0x0][0x398] ;  /* 0x0000e600ff107b82 */ /* 0x000ea40000000a00 */
[----:B--2---:R-:W-:-:S05]  /*0af0*/  IMAD.WIDE R16, R11, 0x4, R16 ;  /* 0x000000040b107825 */ /* 0x004fca00078e0210 */
[----:B-1----:R1:W-:Y:S01]  /*0b00*/  STG.E desc[UR6][R16.64], R4 ;  /* 0x0000000410007986 */ /* 0x0023e2000c101906 */
[----:B------:R-:W-:Y:S05]  /*0b10*/  @!P2 BRA `(.L_x_24) ;  /* 0x00000008001ca947 */ /* 0x000fea0003800000 */
[----:B------:R-:W-:Y:S01]  /*0b20*/  VIADD R7, R6, 0xfffffffe ;  /* 0xfffffffe06077836 */ /* 0x000fe20000000000 */
[----:B------:R-:W2:Y:S01]  /*0b30*/  F2F.F64.F32 R28, R4 ;  /* 0x00000004001c7310 */ /* 0x000ea20000201800 */
[----:B------:R-:W-:-:S03]  /*0b40*/  IMAD.MOV.U32 R15, RZ, RZ, 0x1 ;  /* 0x00000001ff0f7424 */ /* 0x000fc600078e00ff */
[----:B------:R-:W-:Y:S01]  /*0b50*/  ISETP.GE.U32.AND P0, PT, R7, 0x3, PT ;  /* 0x000000030700780c */ /* 0x000fe20003f06070 */
[----:B--2---:R-:W-:Y:S02]  /*0b60*/  IMAD.MOV.U32 R10, RZ, RZ, R28 ;  /* 0x000000ffff0a7224 */ /* 0x004fe400078e001c */
[----:B------:R-:W-:-:S10]  /*0b70*/  IMAD.MOV.U32 R11, RZ, RZ, R29 ;  /* 0x000000ffff0b7224 */ /* 0x000fd400078e001d */
[----:B------:R-:W-:Y:S05]  /*0b80*/  @!P0 BRA `(.L_x_26) ;  /* 0x00000004000c8947 */ /* 0x000fea0003800000 */
[----:B------:R-:W-:Y:S01]  /*0b90*/  VIADD R24, R6, 0xffffffff ;  /* 0xffffffff06187836 */ /* 0x000fe20000000000 */
[----:B-1----:R-:W-:Y:S01]  /*0ba0*/  IADD3 R4, P0, PT, R16, 0x8, RZ ;  /* 0x0000000810047810 */ /* 0x002fe20007f1e0ff */
[----:B------:R-:W-:Y:S01]  /*0bb0*/  BSSY B1, `(.L_x_27) ;  /* 0x000003f000017945 */ /* 0x000fe20003800000 */
[----:B------:R-:W-:Y:S01]  /*0bc0*/  IMAD.MOV.U32 R6, RZ, RZ, RZ ;  /* 0x000000ffff067224 */ /* 0x000fe200078e00ff */
[----:B------:R-:W-:Y:S01]  /*0bd0*/  MOV R11, R29 ;  /* 0x0000001d000b7202 */ /* 0x000fe20000000f00 */
[----:B------:R-:W-:Y:S01]  /*0be0*/  IMAD.U32 R14, RZ, RZ, UR4 ;  /* 0x00000004ff0e7e24 */ /* 0x000fe2000f8e00ff */
[----:B------:R-:W-:Y:S01]  /*0bf0*/  LOP3.LUT R24, R24, 0xfffffffc, RZ, 0xc0, !PT ;  /* 0xfffffffc18187812 */ /* 0x000fe200078ec0ff */
[----:B------:R-:W-:Y:S02]  /*0c00*/  IMAD.U32 R15, RZ, RZ, UR5 ;  /* 0x00000005ff0f7e24 */ /* 0x000fe4000f8e00ff */
[----:B------:R-:W-:Y:S02]  /*0c10*/  IMAD.MOV.U32 R10, RZ, RZ, R28 ;  /* 0x000000ffff0a7224 */ /* 0x000fe400078e001c */
[----:B------:R-:W-:-:S02]  /*0c20*/  IMAD.X R9, RZ, RZ, R17, P0 ;  /* 0x000000ffff097224 */ /* 0x000fc400000e0611 */
[----:B------:R-:W-:-:S07]  /*0c30*/  IMAD.MOV R24, RZ, RZ, -R24 ;  /* 0x000000ffff187224 */ /* 0x000fce00078e0a18 */
.L_x_29:
[----:B------:R-:W-:-:S06]  /*0c40*/  IMAD.MOV.U32 R23, RZ, RZ, RZ ;  /* 0x000000ffff177224 */ /* 0x000fcc00078e00ff */
[----:B-1----:R1:W5:Y:S01]  /*0c50*/  @!P1 LDG.E.CONSTANT R23, desc[UR6][R14.64+-0xc] ;  /* 0xfffff4060e179981 */ /* 0x002362000c1e9900 */
[----:B------:R-:W2:Y:S08]  /*0c60*/  MATCH.ANY R8, R25 ;  /* 0x00000000190873a1 */ /* 0x000eb000000e8000 */
[----:B------:R-:W3:Y:S01]  /*0c70*/  REDUX.OR UR8, R25 ;  /* 0x00000000190873c4 */ /* 0x000ee20000004000 */
[----:B------:R-:W-:Y:S01]  /*0c80*/  VOTEU.ANY UR9, UPT, PT ;  /* 0x0000000000097886 */ /* 0x000fe200038e0100 */
[----:B------:R-:W-:-:S02]  /*0c90*/  IMAD.MOV.U32 R12, RZ, RZ, R4 ;  /* 0x000000ffff0c7224 */ /* 0x000fc400078e0004 */
[----:B------:R-:W-:Y:S01]  /*0ca0*/  IMAD.MOV.U32 R13, RZ, RZ, R9 ;  /* 0x000000ffff0d7224 */ /* 0x000fe200078e0009 */
[----:B--2---:R-:W-:-:S13]  /*0cb0*/  LOP3.LUT P0, RZ, R25, UR9, R8, 0x40, !PT ;  /* 0x0000000919ff7c12 */ /* 0x004fda000f804008 */
[----:B-1-3--:R-:W-:Y:S05]  /*0cc0*/  @!P0 BRA.DIV UR8, `(.L_x_28) ;  /* 0x0000000608e48947 */ /* 0x00afea000b800000 */
[----:B------:R-:W2:Y:S04]  /*0cd0*/  @!P1 LDG.E.CONSTANT R22, desc[UR6][R14.64+-0x8] ;  /* 0xfffff8060e169981 */ /* 0x000ea8000c1e9900 */
[----:B------:R-:W3:Y:S04]  /*0ce0*/  @!P1 LDG.E.CONSTANT R7, desc[UR6][R14.64+-0x4] ;  /* 0xfffffc060e079981 */ /* 0x000ee8000c1e9900 */
[----:B------:R-:W4:Y:S04]  /*0cf0*/  @!P1 LDG.E.CONSTANT R4, desc[UR6][R14.64] ;  /* 0x000000060e049981 */ /* 0x000f28000c1e9900 */
[----:B-----5:R-:W1:Y:S01]  /*0d00*/  SHFL.IDX PT, R8, R23, R26, 0x1f ;  /* 0x00001f1a17087589 */ /* 0x020e6200000e0000 */
[----:B------:R-:W-:Y:S01]  /*0d10*/  IMAD.MOV.U32 R27, RZ, RZ, RZ ;  /* 0x000000ffff1b7224 */ /* 0x000fe200078e00ff */
[----:B-1----:R-:W1:Y:S02]  /*0d20*/  F2F.F64.F32 R8, R8 ;  /* 0x0000000800087310 */ /* 0x002e640000201800 */
[----:B-1----:R-:W-:-:S08]  /*0d30*/  DADD R10, R8, -R10 ;  /* 0x00000000080a7229 */ /* 0x002fd0000000080a */
[----:B------:R-:W-:-:S08]  /*0d40*/  DMUL R10, R20, R10 ;  /* 0x0000000a140a7228 */ /* 0x000fd00000000000 */
[----:B------:R-:W-:Y:S01]  /*0d50*/  DFMA R28, R18, R28, R10 ;  /* 0x0000001c121c722b */ /* 0x000fe2000000000a */
[----:B--2---:R-:W-:-:S05]  /*0d60*/  @!P1 IMAD.MOV.U32 R27, RZ, RZ, R22 ;  /* 0x000000ffff1b9224 */ /* 0x004fca00078e0016 */
[----:B------:R1:W2:Y:S02]  /*0d70*/  SHFL.IDX PT, R22, R27, R26, 0x1f ;  /* 0x00001f1a1b167589 */ /* 0x0002a400000e0000 */
[----:B-1----:R-:W-:Y:S02]  /*0d80*/  IMAD.MOV.U32 R27, RZ, RZ, RZ ;  /* 0x000000ffff1b7224 */ /* 0x002fe400078e00ff */
[----:B---3--:R-:W-:-:S05]  /*0d90*/  @!P1 IMAD.MOV.U32 R27, RZ, RZ, R7 ;  /* 0x000000ffff1b9224 */ /* 0x008fca00078e0007 */
[----:B------:R-:W1:Y:S01]  /*0da0*/  SHFL.IDX PT, R7, R27, R26, 0x1f ;  /* 0x00001f1a1b077589 */ /* 0x000e6200000e0000 */
[----:B--2---:R-:W2:Y:S02]  /*0db0*/  F2F.F64.F32 R22, R22 ;  /* 0x0000001600167310 */ /* 0x004ea40000201800 */
[----:B--2---:R-:W-:-:S06]  /*0dc0*/  DADD R10, -R8, R22 ;  /* 0x00000000080a7229 */ /* 0x004fcc0000000116 */
[----:B-1----:R-:W1:Y:S02]  /*0dd0*/  F2F.F64.F32 R8, R7 ;  /* 0x0000000700087310 */ /* 0x002e640000201800 */
[----:B------:R-:W-:Y:S02]  /*0de0*/  DMUL R10, R20, R10 ;  /* 0x0000000a140a7228 */ /* 0x000fe40000000000 */
[----:B-1----:R-:W-:-:S06]  /*0df0*/  DADD R22, -R22, R8 ;  /* 0x0000000016167229 */ /* 0x002fcc0000000108 */
[----:B------:R-:W-:Y:S02]  /*0e00*/  DFMA R10, R18, R28, R10 ;  /* 0x0000001c120a722b */ /* 0x000fe4000000000a */
[----:B------:R-:W-:Y:S01]  /*0e10*/  DMUL R22, R20, R22 ;  /* 0x0000001614167228 */ /* 0x000fe20000000000 */
[----:B------:R-:W1:Y:S07]  /*0e20*/  F2F.F32.F64 R29, R28 ;  /* 0x0000001c001d7310 */ /* 0x000e6e0000301000 */
[----:B------:R-:W-:Y:S01]  /*0e30*/  DFMA R22, R18, R10, R22 ;  /* 0x0000000a1216722b */ /* 0x000fe20000000016 */
[----:B------:R-:W2:Y:S08]  /*0e40*/  F2F.F32.F64 R11, R10 ;  /* 0x0000000a000b7310 */ /* 0x000eb00000301000 */
[----:B------:R-:W3:Y:S01]  /*0e50*/  F2F.F32.F64 R7, R22 ;  /* 0x0000001600077310 */ /* 0x000ee20000301000 */
[----:B------:R-:W-:Y:S01]  /*0e60*/  MOV R27, RZ ;  /* 0x000000ff001b7202 */ /* 0x000fe20000000f00 */
[----:B----4-:R-:W-:Y:S01]  /*0e70*/  @!P1 IMAD.MOV.U32 R27, RZ, RZ, R4 ;  /* 0x000000ffff1b9224 */ /* 0x010fe200078e0004 */
[----:B-1----:R1:W-:Y:S04]  /*0e80*/  STG.E desc[UR6][R12.64+-0x4], R29 ;  /* 0xfffffc1d0c007986 */ /* 0x0023e8000c101906 */
[----:B--2---:R1:W-:Y:S04]  /*0e90*/  STG.E desc[UR6][R12.64], R11 ;  /* 0x0000000b0c007986 */ /* 0x0043e8000c101906 */
[----:B------:R1:W2:Y:S04]  /*0ea0*/  SHFL.IDX PT, R4, R27, R26, 0x1f ;  /* 0x00001f1a1b047589 */ /* 0x0002a800000e0000 */
[----:B---3--:R1:W-:Y:S02]  /*0eb0*/  STG.E desc[UR6][R12.64+0x4], R7 ;  /* 0x000004070c007986 */ /* 0x0083e4000c101906 */
.L_x_51:
[----:B-12---:R1:W2:Y:S01]  /*0ec0*/  F2F.F64.F32 R10, R4 ;  /* 0x00000004000a7310 */ /* 0x0062a20000201800 */
[----:B------:R-:W-:Y:S01]  /*0ed0*/  VIADD R24, R24, 0x4 ;  /* 0x0000000418187836 */ /* 0x000fe20000000000 */
[----:B------:R-:W-:Y:S01]  /*0ee0*/  IADD3 R14, P2, PT, R14, 0x10, RZ ;  /* 0x000000100e0e7810 */ /* 0x000fe20007f5e0ff */
[----:B------:R-:W-:-:S03]  /*0ef0*/  VIADD R6, R6, 0x4 ;  /* 0x0000000406067836 */ /* 0x000fc60000000000 */
[----:B------:R-:W-:Y:S01]  /*0f00*/  ISETP.NE.AND P0, PT, R24, RZ, PT ;  /* 0x000000ff1800720c */ /* 0x000fe20003f05270 */
[----:B------:R-:W-:Y:S01]  /*0f10*/  IMAD.X R15, RZ, RZ, R15, P2 ;  /* 0x000000ffff0f7224 */ /* 0x000fe200010e060f */
[----:B-1----:R-:W-:Y:S01]  /*0f20*/  IADD3 R4, P3, PT, R12, 0x10, RZ ;  /* 0x000000100c047810 */ /* 0x002fe20007f7e0ff */
[----:B--2---:R-:W-:-:S04]  /*0f30*/  DADD R28, -R8, R10 ;  /* 0x00000000081c7229 */ /* 0x004fc8000000010a */
[----:B------:R-:W-:-:S04]  /*0f40*/  IMAD.X R9, RZ, RZ, R13, P3 ;  /* 0x000000ffff097224 */ /* 0x000fc800018e060d */
[----:B------:R-:W-:-:S08]  /*0f50*/  DMUL R28, R20, R28 ;  /* 0x0000001c141c7228 */ /* 0x000fd00000000000 */
[----:B------:R-:W-:-:S06]  /*0f60*/  DFMA R28, R18, R22, R28 ;  /* 0x00000016121c722b */ /* 0x000fcc000000001c */
[----:B------:R-:W1:Y:S02]  /*0f70*/  F2F.F32.F64 R7, R28 ;  /* 0x0000001c00077310 */ /* 0x000e640000301000 */
[----:B-1----:R1:W-:Y:S01]  /*0f80*/  STG.E desc[UR6][R12.64+0x8], R7 ;  /* 0x000008070c007986 */ /* 0x0023e2000c101906 */
[----:B------:R-:W-:Y:S05]  /*0f90*/  @P0 BRA `(.L_x_29) ;  /* 0xfffffffc00280947 */ /* 0x000fea000383ffff */
[----:B------:R-:W-:Y:S05]  /*0fa0*/  BSYNC B1 ;  /* 0x0000000000017941 */ /* 0x000fea0003800000 */
.L_x_27:
[----:B------:R-:W-:-:S07]  /*0fb0*/  VIADD R15, R6, 0x1 ;  /* 0x00000001060f7836 */ /* 0x000fce0000000000 */
.L_x_26:
[----:B------:R-:W-:-:S13]  /*0fc0*/  ISETP.NE.AND P0, PT, R0, RZ, PT ;  /* 0x000000ff0000720c */ /* 0x000fda0003f05270 */
[----:B------:R-:W-:Y:S05]  /*0fd0*/  @!P0 BRA `(.L_x_24) ;  /* 0x0000000000ec8947 */ /* 0x000fea0003800000 */
[----:B-1----:R-:W1:Y:S01]  /*0fe0*/  LDC.64 R12, c[0x0][0x380] ;  /* 0x0000e000ff0c7b82 */ /* 0x002e620000000a00 */
[----:B------:R-:W-:Y:S01]  /*0ff0*/  ISETP.NE.AND P1, PT, R3, R26, PT ;  /* 0x0000001a0300720c */ /* 0x000fe20003f25270 */
[----:B------:R-:W-:Y:S01]  /*1000*/  BSSY.RECONVERGENT B1, `(.L_x_30) ;  /* 0x0000005000017945 */ /* 0x000fe20003800200 */
[----:B------:R-:W-:Y:S02]  /*1010*/  IMAD.MOV.U32 R4, RZ, RZ, RZ ;  /* 0x000000ffff047224 */ /* 0x000fe400078e00ff */
[----:B-1----:R-:W-:-:S09]  /*1020*/  IMAD.WIDE.U32 R12, R15, 0x4, R12 ;  /* 0x000000040f0c7825 */ /* 0x002fd200078e000c */
[----:B------:R-:W-:Y:S05]  /*1030*/  @P1 BRA `(.L_x_31) ;  /* 0x0000000000041947 */ /* 0x000fea0003800000 */
[----:B------:R1:W5:Y:S02]  /*1040*/  LDG.E.CONSTANT R4, desc[UR6][R12.64] ;  /* 0x000000060c047981 */ /* 0x000364000c1e9900 */
.L_x_31:
[----:B------:R-:W-:Y:S05]  /*1050*/  BSYNC.RECONVERGENT B1 ;  /* 0x0000000000017941 */ /* 0x000fea0003800200 */
.L_x_30:
[----:B------:R-:W2:Y:S08]  /*1060*/  MATCH.ANY R6, R25 ;  /* 0x00000000190673a1 */ /* 0x000eb000000e8000 */
[----:B------:R-:W3:Y:S01]  /*1070*/  REDUX.OR UR8, R25 ;  /* 0x00000000190873c4 */ /* 0x000ee20000004000 */
[----:B------:R-:W-:Y:S01]  /*1080*/  VOTEU.ANY UR9, UPT, PT ;  /* 0x0000000000097886 */ /* 0x000fe200038e0100 */
[----:B------:R-:W-:-:S02]  /*1090*/  ISETP.NE.AND P2, PT, R0, 0x1, PT ;  /* 0x000000010000780c */ /* 0x000fc40003f45270 */
[----:B--2---:R-:W-:-:S13]  /*10a0*/  LOP3.LUT P0, RZ, R25, UR9, R6, 0x40, !PT ;  /* 0x0000000919ff7c12 */ /* 0x004fda000f804006 */
[----:B---3--:R-:W-:Y:S05]  /*10b0*/  @!P0 BRA.DIV UR8, `(.L_x_32) ;  /* 0x0000000608d48947 */ /* 0x008fea000b800000 */
[----:B-----5:R2:W3:Y:S02]  /*10c0*/  SHFL.IDX PT, R4, R4, R26, 0x1f ;  /* 0x00001f1a04047589 */ /* 0x0204e400000e0000 */
.L_x_54:
[----:B---3--:R-:W3:Y:S01]  /*10d0*/  F2F.F64.F32 R8, R4 ;  /* 0x0000000400087310 */ /* 0x008ee20000201800 */
[----:B------:R-:W-:Y:S01]  /*10e0*/  IMAD.WIDE R16, R15, 0x4, R16 ;  /* 0x000000040f107825 */ /* 0x000fe200078e0210 */
[----:B---3--:R-:W-:-:S08]  /*10f0*/  DADD R6, R8, -R10 ;  /* 0x0000000008067229 */ /* 0x008fd0000000080a */
[----:B------:R-:W-:-:S08]  /*1100*/  DMUL R6, R20, R6 ;  /* 0x0000000614067228 */ /* 0x000fd00000000000 */
[----:B------:R-:W-:-:S06]  /*1110*/  DFMA R28, R18, R28, R6 ;  /* 0x0000001c121c722b */ /* 0x000fcc0000000006 */
[----:B------:R-:W3:Y:S02]  /*1120*/  F2F.F32.F64 R7, R28 ;  /* 0x0000001c00077310 */ /* 0x000ee40000301000 */
[----:B---3--:R3:W-:Y:S01]  /*1130*/  STG.E desc[UR6][R16.64], R7 ;  /* 0x0000000710007986 */ /* 0x0087e2000c101906 */
[----:B------:R-:W-:Y:S05]  /*1140*/  @!P2 BRA `(.L_x_24) ;  /* 0x000000000090a947 */ /* 0x000fea0003800000 */
[----:B------:R-:W-:Y:S01]  /*1150*/  BSSY.RECONVERGENT B1, `(.L_x_33) ;  /* 0x0000004000017945 */ /* 0x000fe20003800200 */
[----:B------:R-:W-:-:S03]  /*1160*/  IMAD.MOV.U32 R4, RZ, RZ, RZ ;  /* 0x000000ffff047224 */ /* 0x000fc600078e00ff */
[----:B------:R-:W-:Y:S05]  /*1170*/  @P1 BRA `(.L_x_34) ;  /* 0x0000000000041947 */ /* 0x000fea0003800000 */
[----:B------:R4:W5:Y:S02]  /*1180*/  LDG.E.CONSTANT R4, desc[UR6][R12.64+0x4] ;  /* 0x000004060c047981 */ /* 0x000964000c1e9900 */
.L_x_34:
[----:B------:R-:W-:Y:S05]  /*1190*/  BSYNC.RECONVERGENT B1 ;  /* 0x0000000000017941 */ /* 0x000fea0003800200 */
.L_x_33:
[----:B------:R-:W0:Y:S08]  /*11a0*/  MATCH.ANY R6, R25 ;  /* 0x00000000190673a1 */ /* 0x000e3000000e8000 */
[----:B------:R-:W1:Y:S01]  /*11b0*/  REDUX.OR UR8, R25 ;  /* 0x00000000190873c4 */ /* 0x000e620000004000 */
[----:B------:R-:W-:Y:S01]  /*11c0*/  VOTEU.ANY UR9, UPT, PT ;  /* 0x0000000000097886 */ /* 0x000fe200038e0100 */
[----:B------:R-:W-:-:S02]  /*11d0*/  ISETP.NE.AND P2, PT, R0, 0x2, PT ;  /* 0x000000020000780c */ /* 0x000fc40003f45270 */
[----:B0-----:R-:W-:-:S13]  /*11e0*/  LOP3.LUT P0, RZ, R25, UR9, R6, 0x40, !PT ;  /* 0x0000000919ff7c12 */ /* 0x001fda000f804006 */
[----:B-1----:R-:W-:Y:S05]  /*11f0*/  @!P0 BRA.DIV UR8, `(.L_x_35) ;  /* 0x0000000608a08947 */ /* 0x002fea000b800000 */
[----:B-----5:R0:W1:Y:S02]  /*1200*/  SHFL.IDX PT, R4, R4, R26, 0x1f ;  /* 0x00001f1a04047589 */ /* 0x02006400000e0000 */
.L_x_57:
[----:B-1----:R-:W1:Y:S02]  /*1210*/  F2F.F64.F32 R10, R4 ;  /* 0x00000004000a7310 */ /* 0x002e640000201800 */
[----:B-1----:R-:W-:-:S08]  /*1220*/  DADD R8, -R8, R10 ;  /* 0x0000000008087229 */ /* 0x002fd0000000010a */
[----:B------:R-:W-:-:S08]  /*1230*/  DMUL R8, R20, R8 ;  /* 0x0000000814087228 */ /* 0x000fd00000000000 */
[----:B------:R-:W-:-:S06]  /*1240*/  DFMA R28, R18, R28, R8 ;  /* 0x0000001c121c722b */ /* 0x000fcc0000000008 */
[----:B---3--:R-:W1:Y:S02]  /*1250*/  F2F.F32.F64 R7, R28 ;  /* 0x0000001c00077310 */ /* 0x008e640000301000 */
[----:B-1----:R1:W-:Y:S01]  /*1260*/  STG.E desc[UR6][R16.64+0x4], R7 ;  /* 0x0000040710007986 */ /* 0x0023e2000c101906 */
[----:B------:R-:W-:Y:S05]  /*1270*/  @!P2 BRA `(.L_x_24) ;  /* 0x000000000044a947 */ /* 0x000fea0003800000 */
[----:B------:R-:W-:Y:S01]  /*1280*/  BSSY.RECONVERGENT B1, `(.L_x_36) ;  /* 0x0000004000017945 */ /* 0x000fe20003800200 */
[----:B------:R-:W-:-:S03]  /*1290*/  IMAD.MOV.U32 R4, RZ, RZ, RZ ;  /* 0x000000ffff047224 */ /* 0x000fc600078e00ff */
[----:B------:R-:W-:Y:S05]  /*12a0*/  @P1 BRA `(.L_x_37) ;  /* 0x0000000000041947 */ /* 0x000fea0003800000 */
[----:B------:R3:W5:Y:S02]  /*12b0*/  LDG.E.CONSTANT R4, desc[UR6][R12.64+0x8] ;  /* 0x000008060c047981 */ /* 0x000764000c1e9900 */
.L_x_37:
[----:B------:R-:W-:Y:S05]  /*12c0*/  BSYNC.RECONVERGENT B1 ;  /* 0x0000000000017941 */ /* 0x000fea0003800200 */
.L_x_36:
[----:B------:R-:W0:Y:S08]  /*12d0*/  MATCH.ANY R6, R25 ;  /* 0x00000000190673a1 */ /* 0x000e3000000e8000 */
[----:B------:R-:W1:Y:S01]  /*12e0*/  REDUX.OR UR8, R25 ;  /* 0x00000000190873c4 */ /* 0x000e620000004000 */
[----:B------:R-:W-:Y:S02]  /*12f0*/  VOTEU.ANY UR9, UPT, PT ;  /* 0x0000000000097886 */ /* 0x000fe400038e0100 */
[----:B0-----:R-:W-:-:S13]  /*1300*/  LOP3.LUT P0, RZ, R25, UR9, R6, 0x40, !PT ;  /* 0x0000000919ff7c12 */ /* 0x001fda000f804006 */
[----:B-1----:R-:W-:Y:S05]  /*1310*/  @!P0 BRA.DIV UR8, `(.L_x_38) ;  /* 0x0000000608748947 */ /* 0x002fea000b800000 */
[----:B-----5:R0:W1:Y:S02]  /*1320*/  SHFL.IDX PT, R4, R4, R26, 0x1f ;  /* 0x00001f1a04047589 */ /* 0x02006400000e0000 */
.L_x_60:
[----:B-1----:R-:W1:Y:S02]  /*1330*/  F2F.F64.F32 R6, R4 ;  /* 0x0000000400067310 */ /* 0x002e640000201800 */
[----:B-1----:R-:W-:-:S08]  /*1340*/  DADD R6, -R10, R6 ;  /* 0x000000000a067229 */ /* 0x002fd00000000106 */
[----:B------:R-:W-:-:S08]  /*1350*/  DMUL R6, R20, R6 ;  /* 0x0000000614067228 */ /* 0x000fd00000000000 */
[----:B------:R-:W-:-:S10]  /*1360*/  DFMA R6, R18, R28, R6 ;  /* 0x0000001c1206722b */ /* 0x000fd40000000006 */
[----:B------:R-:W1:Y:S02]  /*1370*/  F2F.F32.F64 R7, R6 ;  /* 0x0000000600077310 */ /* 0x000e640000301000 */
[----:B-1----:R1:W-:Y:S02]  /*1380*/  STG.E desc[UR6][R16.64+0x8], R7 ;  /* 0x0000080710007986 */ /* 0x0023e4000c101906 */
.L_x_24:
[----:B------:R-:W-:Y:S05]  /*1390*/  BSYNC B0 ;  /* 0x0000000000007941 */ /* 0x000fea0003800000 */
.L_x_23:
[----:B------:R-:W5:Y:S01]  /*13a0*/  LDCU UR8, c[0x0][0x394] ;  /* 0x00007280ff0877ac */ /* 0x000f620008000800 */
[----:B------:R-:W-:-:S04]  /*13b0*/  IADD3 R5, PT, PT, R2, R5, RZ ;  /* 0x0000000502057210 */ /* 0x000fc80007ffe0ff */
[----:B-----5:R-:W-:-:S13]  /*13c0*/  ISETP.GE.AND P0, PT, R5, UR8, PT ;  /* 0x0000000805007c0c */ /* 0x020fda000bf06270 */
[----:B------:R-:W-:Y:S05]  /*13d0*/  @!P0 BRA `(.L_x_39) ;  /* 0xffffffec00588947 */ /* 0x000fea000383ffff */
[----:B------:R-:W-:Y:S05]  /*13e0*/  EXIT ;  /* 0x000000000000794d */ /* 0x000fea0003800000 */
.L_x_25:
[----:B------:R-:W-:Y:S01]  /*13f0*/  BSSY B1, `(.L_x_40) ;  /* 0x0000005000017945 */ /* 0x000fe20003800000 */
[----:B------:R-:W-:-:S07]  /*1400*/  IMAD.MOV.U32 R7, RZ, RZ, 0x1f ;  /* 0x0000001fff077424 */ /* 0x000fce00078e00ff */
[----:B-----5:R-:W-:Y:S05]  /*1410*/  WARPSYNC.COLLECTIVE R25, `(.L_x_41) ;  /* 0x0000000019087348 */ /* 0x020fea0003c00000 */
[----:B-----5:R0:W1:Y:S02]  /*1420*/  SHFL.IDX P0, R4, R4, R26, R7 ;  /* 0x0000001a04047389 */ /* 0x0200640000000007 */
[----:B01----:R-:W-:Y:S05]  /*1430*/  ENDCOLLECTIVE ;  /* 0x000000000000791b */ /* 0x003fea0003800000 */
.L_x_41:
[----:B------:R-:W-:Y:S05]  /*1440*/  BSYNC B1 ;  /* 0x0000000000017941 */ /* 0x000fea0003800000 */
.L_x_40:
[----:B------:R-:W-:Y:S05]  /*1450*/  BRA `(.L_x_42) ;  /* 0xfffffff400a07947 */ /* 0x000fea000383ffff */
.L_x_28:
[----:B------:R-:W-:Y:S01]  /*1460*/  BSSY B2, `(.L_x_43) ;  /* 0x0000006000027945 */ /* 0x000fe20003800000 */
[----:B-----5:R-:W-:Y:S02]  /*1470*/  IMAD.MOV.U32 R4, RZ, RZ, R23 ;  /* 0x000000ffff047224 */ /* 0x020fe400078e0017 */
[----:B------:R-:W-:-:S07]  /*1480*/  IMAD.MOV.U32 R7, RZ, RZ, 0x1f ;  /* 0x0000001fff077424 */ /* 0x000fce00078e00ff */
[----:B0-----:R-:W-:Y:S05]  /*1490*/  WARPSYNC.COLLECTIVE R25, `(.L_x_44) ;  /* 0x0000000019087348 */ /* 0x001fea0003c00000 */
[----:B------:R1:W2:Y:S02]  /*14a0*/  SHFL.IDX P0, R4, R4, R26, R7 ;  /* 0x0000001a04047389 */ /* 0x0002a40000000007 */
[----:B012---:R-:W-:Y:S05]  /*14b0*/  ENDCOLLECTIVE ;  /* 0x000000000000791b */ /* 0x007fea0003800000 */
.L_x_44:
[----:B------:R-:W-:Y:S05]  /*14c0*/  BSYNC B2 ;  /* 0x0000000000027941 */ /* 0x000fea0003800000 */
.L_x_43:
[----:B------:R-:W2:Y:S01]  /*14d0*/  @!P1 LDG.E.CONSTANT R22, desc[UR6][R14.64+-0x8] ;  /* 0xfffff8060e169981 */ /* 0x000ea2000c1e9900 */
[----:B------:R-:W-:-:S06]  /*14e0*/  IMAD.MOV.U32 R8, RZ, RZ, R4 ;  /* 0x000000ffff087224 */ /* 0x000fcc00078e0004 */
[----:B------:R-:W0:Y:S02]  /*14f0*/  F2F.F64.F32 R8, R8 ;  /* 0x0000000800087310 */ /* 0x000e240000201800 */
[----:B0-----:R-:W-:-:S08]  /*1500*/  DADD R10, R8, -R10 ;  /* 0x00000000080a7229 */ /* 0x001fd0000000080a */
[----:B------:R-:W-:-:S08]  /*1510*/  DMUL R10, R20, R10 ;  /* 0x0000000a140a7228 */ /* 0x000fd00000000000 */
[----:B------:R-:W-:-:S06]  /*1520*/  DFMA R28, R18, R28, R10 ;  /* 0x0000001c121c722b */ /* 0x000fcc000000000a */
[----:B------:R-:W0:Y:S02]  /*1530*/  F2F.F32.F64 R11, R28 ;  /* 0x0000001c000b7310 */ /* 0x000e240000301000 */
[----:B0-----:R0:W-:Y:S01]  /*1540*/  STG.E desc[UR6][R12.64+-0x4], R11 ;  /* 0xfffffc0b0c007986 */ /* 0x0011e2000c101906 */
[----:B------:R-:W-:Y:S01]  /*1550*/  IMAD.MOV.U32 R27, RZ, RZ, RZ ;  /* 0x000000ffff1b7224 */ /* 0x000fe200078e00ff */
[----:B------:R-:W-:Y:S01]  /*1560*/  BSSY B2, `(.L_x_45) ;  /* 0x0000007000027945 */ /* 0x000fe20003800000 */
[----:B------:R-:W-:Y:S02]  /*1570*/  IMAD.MOV.U32 R7, RZ, RZ, 0x1f ;  /* 0x0000001fff077424 */ /* 0x000fe400078e00ff */
[----:B--2---:R-:W-:-:S04]  /*1580*/  @!P1 IMAD.MOV.U32 R27, RZ, RZ, R22 ;  /* 0x000000ffff1b9224 */ /* 0x004fc800078e0016 */
[----:B0-----:R-:W-:-:S07]  /*1590*/  IMAD.MOV.U32 R4, RZ, RZ, R27 ;  /* 0x000000ffff047224 */ /* 0x001fce00078e001b */
[----:B------:R-:W-:Y:S05]  /*15a0*/  WARPSYNC.COLLECTIVE R25, `(.L_x_46) ;  /* 0x0000000019087348 */ /* 0x000fea0003c00000 */
[----:B------:R0:W1:Y:S02]  /*15b0*/  SHFL.IDX P0, R4, R4, R26, R7 ;  /* 0x0000001a04047389 */ /* 0x0000640000000007 */
[----:B01----:R-:W-:Y:S05]  /*15c0*/  ENDCOLLECTIVE ;  /* 0x000000000000791b */ /* 0x003fea0003800000 */
.L_x_46:
[----:B------:R-:W-:Y:S05]  /*15d0*/  BSYNC B2 ;  /* 0x0000000000027941 */ /* 0x000fea0003800000 */
.L_x_45:
[----:B------:R-:W2:Y:S01]  /*15e0*/  @!P1 LDG.E.CONSTANT R7, desc[UR6][R14.64+-0x4] ;  /* 0xfffffc060e079981 */ /* 0x000ea2000c1e9900 */
[----:B------:R-:W-:-:S06]  /*15f0*/  IMAD.MOV.U32 R22, RZ, RZ, R4 ;  /* 0x000000ffff167224 */ /* 0x000fcc00078e0004 */
[----:B------:R-:W0:Y:S02]  /*1600*/  F2F.F64.F32 R22, R22 ;  /* 0x0000001600167310 */ /* 0x000e240000201800 */
[----:B0-----:R-:W-:-:S08]  /*1610*/  DADD R10, -R8, R22 ;  /* 0x00000000080a7229 */ /* 0x001fd00000000116 */
[----:B------:R-:W-:-:S08]  /*1620*/  DMUL R10, R20, R10 ;  /* 0x0000000a140a7228 */ /* 0x000fd00000000000 */
[----:B------:R-:W-:-:S06]  /*1630*/  DFMA R10, R18, R28, R10 ;  /* 0x0000001c120a722b */ /* 0x000fcc000000000a */
[----:B------:R-:W0:Y:S02]  /*1640*/  F2F.F32.F64 R9, R10 ;  /* 0x0000000a00097310 */ /* 0x000e240000301000 */
[----:B0-----:R0:W-:Y:S01]  /*1650*/  STG.E desc[UR6][R12.64], R9 ;  /* 0x000000090c007986 */ /* 0x0011e2000c101906 */
[----:B------:R-:W-:Y:S01]  /*1660*/  MOV R27, RZ ;  /* 0x000000ff001b7202 */ /* 0x000fe20000000f00 */
[----:B------:R-:W-:Y:S01]  /*1670*/  BSSY B2, `(.L_x_47) ;  /* 0x0000007000027945 */ /* 0x000fe20003800000 */
[----:B--2---:R-:W-:Y:S02]  /*1680*/  @!P1 IMAD.MOV.U32 R27, RZ, RZ, R7 ;  /* 0x000000ffff1b9224 */ /* 0x004fe400078e0007 */
[----:B------:R-:W-:Y:S02]  /*1690*/  IMAD.MOV.U32 R7, RZ, RZ, 0x1f ;  /* 0x0000001fff077424 */ /* 0x000fe400078e00ff */
[----:B0-----:R-:W-:-:S07]  /*16a0*/  IMAD.MOV.U32 R4, RZ, RZ, R27 ;  /* 0x000000ffff047224 */ /* 0x001fce00078e001b */
[----:B------:R-:W-:Y:S05]  /*16b0*/  WARPSYNC.COLLECTIVE R25, `(.L_x_48) ;  /* 0x0000000019087348 */ /* 0x000fea0003c00000 */
[----:B------:R0:W1:Y:S02]  /*16c0*/  SHFL.IDX P0, R4, R4, R26, R7 ;  /* 0x0000001a04047389 */ /* 0x0000640000000007 */
[----:B01----:R-:W-:Y:S05]  /*16d0*/  ENDCOLLECTIVE ;  /* 0x000000000000791b */ /* 0x003fea0003800000 */
.L_x_48:
[----:B------:R-:W-:Y:S05]  /*16e0*/  BSYNC B2 ;  /* 0x0000000000027941 */ /* 0x000fea0003800000 */
.L_x_47:
[----:B------:R-:W-:Y:S02]  /*16f0*/  IMAD.MOV.U32 R7, RZ, RZ, R4 ;  /* 0x000000ffff077224 */ /* 0x000fe400078e0004 */
[----:B------:R-:W2:Y:S02]  /*1700*/  @!P1 LDG.E.CONSTANT R4, desc[UR6][R14.64] ;  /* 0x000000060e049981 */ /* 0x000ea4000c1e9900 */
[----:B------:R-:W0:Y:S02]  /*1710*/  F2F.F64.F32 R8, R7 ;  /* 0x0000000700087310 */ /* 0x000e240000201800 */
[----:B0-----:R-:W-:-:S08]  /*1720*/  DADD R22, -R22, R8 ;  /* 0x0000000016167229 */ /* 0x001fd00000000108 */
        /* <DEDUP_REMOVED lines=12> */
.L_x_50:
[----:B------:R-:W-:Y:S05]  /*17f0*/  BSYNC B2 ;  /* 0x0000000000027941 */ /* 0x000fea0003800000 */
.L_x_49:
[----:B------:R-:W-:Y:S05]  /*1800*/  BRA `(.L_x_51) ;  /* 0xfffffff400ac7947 */ /* 0x000fea000383ffff */
.L_x_32:
[----:B------:R-:W-:Y:S01]  /*1810*/  BSSY B1, `(.L_x_52) ;  /* 0x0000005000017945 */ /* 0x000fe20003800000 */
[----:B------:R-:W-:-:S07]  /*1820*/  MOV R7, 0x1f ;  /* 0x0000001f00077802 */ /* 0x000fce0000000f00 */
[----:B01---5:R-:W-:Y:S05]  /*1830*/  WARPSYNC.COLLECTIVE R25, `(.L_x_53) ;  /* 0x0000000019087348 */ /* 0x023fea0003c00000 */
[----:B-----5:R2:W3:Y:S02]  /*1840*/  SHFL.IDX P0, R4, R4, R26, R7 ;  /* 0x0000001a04047389 */ /* 0x0204e40000000007 */
[----:B0123--:R-:W-:Y:S05]  /*1850*/  ENDCOLLECTIVE ;  /* 0x000000000000791b */ /* 0x00ffea0003800000 */
.L_x_53:
[----:B------:R-:W-:Y:S05]  /*1860*/  BSYNC B1 ;  /* 0x0000000000017941 */ /* 0x000fea0003800000 */
.L_x_52:
[----:B------:R-:W-:Y:S05]  /*1870*/  BRA `(.L_x_54) ;  /* 0xfffffff800147947 */ /* 0x000fea000383ffff */
.L_x_35:
[----:B------:R-:W-:Y:S01]  /*1880*/  BSSY B1, `(.L_x_55) ;  /* 0x0000005000017945 */ /* 0x000fe20003800000 */
[----:B---3--:R-:W-:-:S07]  /*1890*/  IMAD.MOV.U32 R7, RZ, RZ, 0x1f ;  /* 0x0000001fff077424 */ /* 0x008fce00078e00ff */
[----:B--2-45:R-:W-:Y:S05]  /*18a0*/  WARPSYNC.COLLECTIVE R25, `(.L_x_56) ;  /* 0x0000000019087348 */ /* 0x034fea0003c00000 */
[----:B-----5:R0:W1:Y:S02]  /*18b0*/  SHFL.IDX P0, R4, R4, R26, R7 ;  /* 0x0000001a04047389 */ /* 0x0200640000000007 */
[----:B012-4-:R-:W-:Y:S05]  /*18c0*/  ENDCOLLECTIVE ;  /* 0x000000000000791b */ /* 0x017fea0003800000 */
.L_x_56:
[----:B------:R-:W-:Y:S05]  /*18d0*/  BSYNC B1 ;  /* 0x0000000000017941 */ /* 0x000fea0003800000 */
.L_x_55:
[----:B------:R-:W-:Y:S05]  /*18e0*/  BRA `(.L_x_57) ;  /* 0xfffffff800487947 */ /* 0x000fea000383ffff */
.L_x_38:
[----:B------:R-:W-:Y:S01]  /*18f0*/  BSSY B1, `(.L_x_58) ;  /* 0x0000005000017945 */ /* 0x000fe20003800000 */
[----:B------:R-:W-:-:S07]  /*1900*/  IMAD.MOV.U32 R7, RZ, RZ, 0x1f ;  /* 0x0000001fff077424 */ /* 0x000fce00078e00ff */
[----:B--2345:R-:W-:Y:S05]  /*1910*/  WARPSYNC.COLLECTIVE R25, `(.L_x_59) ;  /* 0x0000000019087348 */ /* 0x03cfea0003c00000 */
[----:B-----5:R0:W1:Y:S02]  /*1920*/  SHFL.IDX P0, R4, R4, R26, R7 ;  /* 0x0000001a04047389 */ /* 0x0200640000000007 */
[----:B01234-:R-:W-:Y:S05]  /*1930*/  ENDCOLLECTIVE ;  /* 0x000000000000791b */ /* 0x01ffea0003800000 */
.L_x_59:
[----:B------:R-:W-:Y:S05]  /*1940*/  BSYNC B1 ;  /* 0x0000000000017941 */ /* 0x000fea0003800000 */
.L_x_58:
[----:B------:R-:W-:Y:S05]  /*1950*/  BRA `(.L_x_60) ;  /* 0xfffffff800747947 */ /* 0x000fea000383ffff */
        .weak           $__internal_1_$__cuda_sm20_div_rn_f64_full
        .type           $__internal_1_$__cuda_sm20_div_rn_f64_full,@function
        .size           $__internal_1_$__cuda_sm20_div_rn_f64_full,(.L_x_68 - $__internal_1_$__cuda_sm20_div_rn_f64_full)
$__internal_1_$__cuda_sm20_div_rn_f64_full:
[C---:B------:R-:W-:Y:S01]  /*1960*/  FSETP.GEU.AND P1, PT, |R9|.reuse, 1.469367938527859385e-39, PT ;  /* 0x001000000900780b */ /* 0x040fe20003f2e200 */
[----:B------:R-:W-:Y:S01]  /*1970*/  IMAD.MOV.U32 R12, RZ, RZ, 0x1 ;  /* 0x00000001ff0c7424 */ /* 0x000fe200078e00ff */
[----:B------:R-:W-:Y:S01]  /*1980*/  LOP3.LUT R6, R9, 0x800fffff, RZ, 0xc0, !PT ;  /* 0x800fffff09067812 */ /* 0x000fe200078ec0ff */
[----:B------:R-:W-:Y:S01]  /*1990*/  IMAD.MOV.U32 R26, RZ, RZ, 0x1ca00000 ;  /* 0x1ca00000ff1a7424 */ /* 0x000fe200078e00ff */
[C---:B------:R-:W-:Y:S01]  /*19a0*/  FSETP.GEU.AND P3, PT, |R11|.reuse, 1.469367938527859385e-39, PT ;  /* 0x001000000b00780b */ /* 0x040fe20003f6e200 */
[----:B------:R-:W-:Y:S01]  /*19b0*/  BSSY.RECONVERGENT B2, `(.L_x_61) ;  /* 0x0000052000027945 */ /* 0x000fe20003800200 */
[----:B------:R-:W-:Y:S01]  /*19c0*/  LOP3.LUT R7, R6, 0x3ff00000, RZ, 0xfc, !PT ;  /* 0x3ff0000006077812 */ /* 0x000fe200078efcff */
[----:B------:R-:W-:Y:S01]  /*19d0*/  IMAD.MOV.U32 R6, RZ, RZ, R8 ;  /* 0x000000ffff067224 */ /* 0x000fe200078e0008 */
[----:B------:R-:W-:Y:S02]  /*19e0*/  LOP3.LUT R25, R11, 0x7ff00000, RZ, 0xc0, !PT ;  /* 0x7ff000000b197812 */ /* 0x000fe400078ec0ff */
[----:B------:R-:W-:-:S03]  /*19f0*/  LOP3.LUT R28, R9, 0x7ff00000, RZ, 0xc0, !PT ;  /* 0x7ff00000091c7812 */ /* 0x000fc600078ec0ff */
[----:B------:R-:W-:Y:S01]  /*1a00*/  @!P1 DMUL R6, R8, 8.98846567431157953865e+307 ;  /* 0x7fe0000008069828 */ /* 0x000fe20000000000 */
[----:B------:R-:W-:-:S03]  /*1a10*/  ISETP.GE.U32.AND P2, PT, R25, R28, PT ;  /* 0x0000001c1900720c */ /* 0x000fc60003f46070 */
[----:B------:R-:W-:Y:S02]  /*1a20*/  @!P3 LOP3.LUT R14, R9, 0x7ff00000, RZ, 0xc0, !PT ;  /* 0x7ff00000090eb812 */ /* 0x000fe400078ec0ff */
[----:B------:R-:W0:Y:S02]  /*1a30*/  MUFU.RCP64H R13, R7 ;  /* 0x00000007000d7308 */ /* 0x000e240000001800 */
[----:B------:R-:W-:Y:S02]  /*1a40*/  @!P3 ISETP.GE.U32.AND P4, PT, R25, R14, PT ;  /* 0x0000000e1900b20c */ /* 0x000fe40003f86070 */
[----:B------:R-:W-:Y:S02]  /*1a50*/  @!P1 LOP3.LUT R28, R7, 0x7ff00000, RZ, 0xc0, !PT ;  /* 0x7ff00000071c9812 */ /* 0x000fe400078ec0ff */
[----:B------:R-:W-:-:S04]  /*1a60*/  @!P3 SEL R15, R26, 0x63400000, !P4 ;  /* 0x634000001a0fb807 */ /* 0x000fc80006000000 */
[----:B------:R-:W-:-:S04]  /*1a70*/  @!P3 LOP3.LUT R22, R15, 0x80000000, R11, 0xf8, !PT ;  /* 0x800000000f16b812 */ /* 0x000fc800078ef80b */
[----:B------:R-:W-:Y:S01]  /*1a80*/  @!P3 LOP3.LUT R23, R22, 0x100000, RZ, 0xfc, !PT ;  /* 0x001000001617b812 */ /* 0x000fe200078efcff */
[----:B------:R-:W-:Y:S01]  /*1a90*/  @!P3 IMAD.MOV.U32 R22, RZ, RZ, RZ ;  /* 0x000000ffff16b224 */ /* 0x000fe200078e00ff */
[----:B0-----:R-:W-:-:S08]  /*1aa0*/  DFMA R16, R12, -R6, 1 ;  /* 0x3ff000000c10742b */ /* 0x001fd00000000806 */
[----:B------:R-:W-:-:S08]  /*1ab0*/  DFMA R16, R16, R16, R16 ;  /* 0x000000101010722b */ /* 0x000fd00000000010 */
[----:B------:R-:W-:Y:S01]  /*1ac0*/  DFMA R16, R12, R16, R12 ;  /* 0x000000100c10722b */ /* 0x000fe2000000000c */
[----:B------:R-:W-:Y:S01]  /*1ad0*/  SEL R13, R26, 0x63400000, !P2 ;  /* 0x634000001a0d7807 */ /* 0x000fe20005000000 */
[----:B------:R-:W-:-:S03]  /*1ae0*/  IMAD.MOV.U32 R12, RZ, RZ, R10 ;  /* 0x000000ffff0c7224 */ /* 0x000fc600078e000a */
[----:B------:R-:W-:-:S03]  /*1af0*/  LOP3.LUT R13, R13, 0x800fffff, R11, 0xf8, !PT ;  /* 0x800fffff0d0d7812 */ /* 0x000fc600078ef80b */
[----:B------:R-:W-:-:S03]  /*1b00*/  DFMA R14, R16, -R6, 1 ;  /* 0x3ff00000100e742b */ /* 0x000fc60000000806 */
[----:B------:R-:W-:-:S05]  /*1b10*/  @!P3 DFMA R12, R12, 2, -R22 ;  /* 0x400000000c0cb82b */ /* 0x000fca0000000816 */
[----:B------:R-:W-:-:S08]  /*1b20*/  DFMA R14, R16, R14, R16 ;  /* 0x0000000e100e722b */ /* 0x000fd00000000010 */
[----:B------:R-:W-:-:S08]  /*1b30*/  DMUL R16, R14, R12 ;  /* 0x0000000c0e107228 */ /* 0x000fd00000000000 */
[----:B------:R-:W-:-:S08]  /*1b40*/  DFMA R22, R16, -R6, R12 ;  /* 0x800000061016722b */ /* 0x000fd0000000000c */
[----:B------:R-:W-:Y:S01]  /*1b50*/  DFMA R22, R14, R22, R16 ;  /* 0x000000160e16722b */ /* 0x000fe20000000010 */
[----:B------:R-:W-:Y:S01]  /*1b60*/  IMAD.MOV.U32 R17, RZ, RZ, R25 ;  /* 0x000000ffff117224 */ /* 0x000fe200078e0019 */
[----:B------:R-:W-:-:S04]  /*1b70*/  @!P3 LOP3.LUT R17, R13, 0x7ff00000, RZ, 0xc0, !PT ;  /* 0x7ff000000d11b812 */ /* 0x000fc800078ec0ff */
[----:B------:R-:W-:-:S04]  /*1b80*/  IADD3 R14, PT, PT, R17, -0x1, RZ ;  /* 0xffffffff110e7810 */ /* 0x000fc80007ffe0ff */
[----:B------:R-:W-:Y:S01]  /*1b90*/  ISETP.GT.U32.AND P1, PT, R14, 0x7feffffe, PT ;  /* 0x7feffffe0e00780c */ /* 0x000fe20003f24070 */
[----:B------:R-:W-:-:S05]  /*1ba0*/  VIADD R14, R28, 0xffffffff ;  /* 0xffffffff1c0e7836 */ /* 0x000fca0000000000 */
[----:B------:R-:W-:-:S13]  /*1bb0*/  ISETP.GT.U32.OR P1, PT, R14, 0x7feffffe, P1 ;  /* 0x7feffffe0e00780c */ /* 0x000fda0000f24470 */
[----:B------:R-:W-:Y:S05]  /*1bc0*/  @P1 BRA `(.L_x_62) ;  /* 0x00000000006c1947 */ /* 0x000fea0003800000 */
[----:B------:R-:W-:-:S04]  /*1bd0*/  LOP3.LUT R14, R9, 0x7ff00000, RZ, 0xc0, !PT ;  /* 0x7ff00000090e7812 */ /* 0x000fc800078ec0ff */
[CC--:B------:R-:W-:Y:S02]  /*1be0*/  VIADDMNMX R10, R25.reuse, -R14.reuse, 0xb9600000, !PT ;  /* 0xb9600000190a7446 */ /* 0x0c0fe4000780090e */
[----:B------:R-:W-:Y:S02]  /*1bf0*/  ISETP.GE.U32.AND P1, PT, R25, R14, PT ;  /* 0x0000000e1900720c */ /* 0x000fe40003f26070 */
[----:B------:R-:W-:Y:S02]  /*1c00*/  VIMNMX R10, PT, PT, R10, 0x46a00000, PT ;  /* 0x46a000000a0a7848 */ /* 0x000fe40003fe0100 */
[----:B------:R-:W-:-:S05]  /*1c10*/  SEL R11, R26, 0x63400000, !P1 ;  /* 0x634000001a0b7807 */ /* 0x000fca0004800000 */
[----:B------:R-:W-:Y:S02]  /*1c20*/  IMAD.IADD R16, R10, 0x1, -R11 ;  /* 0x000000010a107824 */ /* 0x000fe400078e0a0b */
[----:B------:R-:W-:Y:S02]  /*1c30*/  IMAD.MOV.U32 R10, RZ, RZ, RZ ;  /* 0x000000ffff0a7224 */ /* 0x000fe400078e00ff */
[----:B------:R-:W-:-:S06]  /*1c40*/  VIADD R11, R16, 0x7fe00000 ;  /* 0x7fe00000100b7836 */ /* 0x000fcc0000000000 */
        /* <DEDUP_REMOVED lines=9> */
[----:B------:R-:W-:Y:S01]  /*1ce0*/  IMAD.MOV R7, RZ, RZ, -R16 ;  /* 0x000000ffff077224 */ /* 0x000fe200078e0a10 */
[----:B------:R-:W-:Y:S01]  /*1cf0*/  DMUL.RP R10, R22, R10 ;  /* 0x0000000a160a7228 */ /* 0x000fe20000008000 */
[----:B------:R-:W-:-:S06]  /*1d00*/  IMAD.MOV.U32 R6, RZ, RZ, RZ ;  /* 0x000000ffff067224 */ /* 0x000fcc00078e00ff */
[----:B------:R-:W-:-:S03]  /*1d10*/  DFMA R6, R14, -R6, R22 ;  /* 0x800000060e06722b */ /* 0x000fc60000000016 */
[----:B------:R-:W-:-:S03]  /*1d20*/  LOP3.LUT R9, R11, R9, RZ, 0x3c, !PT ;  /* 0x000000090b097212 */ /* 0x000fc600078e3cff */
[----:B------:R-:W-:-:S04]  /*1d30*/  IADD3 R6, PT, PT, -R16, -0x43300000, RZ ;  /* 0xbcd0000010067810 */ /* 0x000fc80007ffe1ff */
[----:B------:R-:W-:-:S04]  /*1d40*/  FSETP.NEU.AND P1, PT, |R7|, R6, PT ;  /* 0x000000060700720b */ /* 0x000fc80003f2d200 */
[----:B------:R-:W-:Y:S02]  /*1d50*/  FSEL R14, R10, R14, !P1 ;  /* 0x0000000e0a0e7208 */ /* 0x000fe40004800000 */
[----:B------:R-:W-:Y:S01]  /*1d60*/  FSEL R15, R9, R15, !P1 ;  /* 0x0000000f090f7208 */ /* 0x000fe20004800000 */
[----:B------:R-:W-:Y:S06]  /*1d70*/  BRA `(.L_x_63) ;  /* 0x0000000000547947 */ /* 0x000fec0003800000 */
.L_x_62:
        /* <DEDUP_REMOVED lines=13> */
[----:B------:R-:W-:Y:S02]  /*1e50*/  @P1 IMAD.MOV.U32 R14, RZ, RZ, RZ ;  /* 0x000000ffff0e1224 */ /* 0x000fe400078e00ff */
[----:B------:R-:W-:Y:S01]  /*1e60*/  @P1 IMAD.MOV.U32 R15, RZ, RZ, R6 ;  /* 0x000000ffff0f1224 */ /* 0x000fe200078e0006 */
[----:B------:R-:W-:Y:S06]  /*1e70*/  BRA `(.L_x_63) ;  /* 0x0000000000147947 */ /* 0x000fec0003800000 */
.L_x_65:
[----:B------:R-:W-:Y:S01]  /*1e80*/  LOP3.LUT R15, R9, 0x80000, RZ, 0xfc, !PT ;  /* 0x00080000090f7812 */ /* 0x000fe200078efcff */
[----:B------:R-:W-:Y:S01]  /*1e90*/  IMAD.MOV.U32 R14, RZ, RZ, R8 ;  /* 0x000000ffff0e7224 */ /* 0x000fe200078e0008 */
[----:B------:R-:W-:Y:S06]  /*1ea0*/  BRA `(.L_x_63) ;  /* 0x0000000000087947 */ /* 0x000fec0003800000 */
.L_x_64:
[----:B------:R-:W-:Y:S01]  /*1eb0*/  LOP3.LUT R15, R11, 0x80000, RZ, 0xfc, !PT ;  /* 0x000800000b0f7812 */ /* 0x000fe200078efcff */
[----:B------:R-:W-:-:S07]  /*1ec0*/  IMAD.MOV.U32 R14, RZ, RZ, R10 ;  /* 0x000000ffff0e7224 */ /* 0x000fce00078e000a */
.L_x_63:
[----:B------:R-:W-:Y:S05]  /*1ed0*/  BSYNC.RECONVERGENT B2 ;  /* 0x0000000000027941 */ /* 0x000fea0003800200 */
.L_x_61:
[----:B------:R-:W-:Y:S02]  /*1ee0*/  IMAD.MOV.U32 R6, RZ, RZ, R4 ;  /* 0x000000ffff067224 */ /* 0x000fe400078e0004 */
[----:B------:R-:W-:-:S04]  /*1ef0*/  IMAD.MOV.U32 R7, RZ, RZ, 0x0 ;  /* 0x00000000ff077424 */ /* 0x000fc800078e00ff */
[----:B------:R-:W-:Y:S05]  /*1f00*/  RET.REL.NODEC R6 `(highpass_batch_f32) ;  /* 0xffffffe0063c7950 */ /* 0x000fea0003c3ffff */
.L_x_66:
        /* <DEDUP_REMOVED lines=15> */
.L_x_68:


//--------------------- .nv.shared.reserved.0     --------------------------
	.section	.nv.shared.reserved.0,"aw",@nobits
	.weak		__nv_reservedSMEM_offset_0_alias
	.size		__nv_reservedSMEM_offset_0_alias, 0, 64
	.other		__nv_reservedSMEM_offset_0_alias,@"STO_CUDA_RESERVED_SHARED STV_DEFAULT"
__nv_reservedSMEM_offset_0_alias:
	.zero		0
	.zero		64


//--------------------- .nv.constant0.highpass_many_series_one_param_time_major_f32 --------------------------
	.section	.nv.constant0.highpass_many_series_one_param_time_major_f32,"a",@progbits
	.sectionflags	@""
	.align	4
.nv.constant0.highpass_many_series_one_param_time_major_f32:
	.zero		928


//--------------------- .nv.constant0.highpass_batch_f32 --------------------------
	.section	.nv.constant0.highpass_batch_f32,"a",@progbits
	.sectionflags	@""
	.align	4
.nv.constant0.highpass_batch_f32:
	.zero		928


//--------------------- SYMBOLS --------------------------

	.type		.nv.reservedSmem.offset0,@object
	.size		.nv.reservedSmem.offset0,0x4
